// auto-generated by cutlass_sweep.gemm — config: {"arch": "sm_100", "cluster_m": 4, "cluster_n": 1, "dtype": "e5m2", "dtype_b": "e5m2", "layout": "nt", "stages": 0, "tile_k": 64, "tile_m": 128, "tile_n": 256}
#include "cutlass/cutlass.h"
#include "cutlass/gemm/collective/collective_builder.hpp"
#include "cutlass/gemm/device/gemm_universal_adapter.h"
#include "cutlass/gemm/kernel/gemm_universal.hpp"
#include "cutlass/epilogue/collective/collective_builder.hpp"

using ElemA = cutlass::float_e5m2_t;
using ElemB = cutlass::float_e5m2_t;
using ElemCD = cutlass::float_e5m2_t;
using Acc  = float;
using TileShape    = cute::Shape<cute::_128, cute::_256, cute::_64>;
using ClusterShape = cute::Shape<cute::_4, cute::_1, cute::_1>;

using CollectiveEpilogue = typename cutlass::epilogue::collective::CollectiveBuilder<
    cutlass::arch::Sm100, cutlass::arch::OpClassTensorOp,
    TileShape, ClusterShape,
    cutlass::epilogue::collective::EpilogueTileAuto,
    Acc, Acc,
    ElemCD, cutlass::layout::RowMajor, 128 / cutlass::sizeof_bits<ElemCD>::value,
    ElemCD, cutlass::layout::RowMajor, 128 / cutlass::sizeof_bits<ElemCD>::value,
    cutlass::epilogue::collective::EpilogueScheduleAuto
  >::CollectiveOp;

using CollectiveMainloop = typename cutlass::gemm::collective::CollectiveBuilder<
    cutlass::arch::Sm100, cutlass::arch::OpClassTensorOp,
    ElemA, cutlass::layout::RowMajor, 128 / cutlass::sizeof_bits<ElemA>::value,
    ElemB, cutlass::layout::ColumnMajor, 128 / cutlass::sizeof_bits<ElemB>::value,
    Acc,
    TileShape, ClusterShape,
    cutlass::gemm::collective::StageCountAutoCarveout<static_cast<int>(sizeof(typename CollectiveEpilogue::SharedStorage))>,
    cutlass::gemm::collective::KernelScheduleAuto
  >::CollectiveOp;

using GemmKernel = cutlass::gemm::kernel::GemmUniversal<
    cute::Shape<int,int,int,int>,
    CollectiveMainloop,
    CollectiveEpilogue
>;
using Gemm = cutlass::gemm::device::GemmUniversalAdapter<GemmKernel>;

// Force the device kernel symbol into the cubin without needing a host main.
auto* _anchor = &cutlass::device_kernel<GemmKernel>;


// ===== COMPILED SASS (sm_100a) =====

	.target	sm_100a

	.elftype	@"ET_EXEC"


//--------------------- .note.nv.tkinfo           --------------------------
	.section	.note.nv.tkinfo,"",@"SHT_NOTE"
	.sectionflags	@"SHF_NOTE_NV_TKINFO"
	.tkinfo
        /*0018*/ 	.word	0x00000002
        /*0030*/ 	.string	""
        /*0030*/ 	.string	"ptxas"
        /*0030*/ 	.string	"Cuda compilation tools, release 13.0, V13.0.88"
        /*0030*/ 	.string	"Build cuda_13.0.r13.0/compiler.36424714_0"
        /*0030*/ 	.string	"-arch sm_100a -m 64 "



//--------------------- .note.nv.cuinfo           --------------------------
	.section	.note.nv.cuinfo,"",@"SHT_NOTE"
	.sectionflags	@"SHF_NOTE_NV_CUINFO"
        /*0018*/ 	.short	0x0002
        /*001a*/ 	.short	0x0064
        /*001c*/ 	.short	0x0082
	.zero		2


//--------------------- .nv.info                  --------------------------
	.section	.nv.info,"",@"SHT_CUDA_INFO"
	.align	4


	//----- nvinfo : EIATTR_REGCOUNT
	.align		4
        /*0000*/ 	.byte	0x04, 0x2f
        /*0002*/ 	.short	(.L_20 - .L_19)
	.align		4
.L_19:
        /*0004*/ 	.word	index@(_ZN7cutlass13device_kernelINS_4gemm6kernel13GemmUniversalIN4cute5tupleIJiiiiEEENS1_10collective13CollectiveMmaINS1_35MainloopSm100TmaUmmaWarpSpecializedILi16ELi2ELi4ENS5_IJNS4_1CILi4EEENSA_ILi1EEESC_EEEEENS5_IJNSA_ILi128EEENSA_ILi256EEENSA_ILi64EEEEEENS_12float_e5m2_tENS5_IJlSC_lEEESJ_SK_NS4_8TiledMMAINS4_8MMA_AtomIJNS4_10MMA_TraitsINS4_25SM100_MMA_F8F6F4_2x1SM_SSEJSJ_SJ_fSF_SG_NS4_17integral_constantINS4_4UMMA5MajorELSR_0EEESS_NSP_INSQ_7ScaleInELST_0EEESU_EEEEEENS4_6LayoutINS5_IJSC_SC_SC_EEENS5_IJNSA_ILi0EEESZ_SZ_EEEEENS5_IJNS4_10UnderscoreES12_S12_EEEEENS4_18SM100_TMA_2SM_LOADENS4_14ComposedLayoutINS4_7SwizzleILi2ELi4ELi3EEENS4_18smem_ptr_flag_bitsILi8EEENSX_INS5_IJNSA_ILi8EEESH_EEENS5_IJSH_SC_EEEEEEEvNS4_8identityENS4_28SM100_TMA_2SM_LOAD_MULTICASTES1F_vS1G_EENS_8epilogue10collective18CollectiveEpilogueINS1J_23Sm100TmaWarpSpecializedILi4ELi2ELi32ELb0ELb0EEEJNS5_IJSH_SG_SH_EEENS5_IJNSX_ISH_SC_EENSX_INS5_IJNSA_ILi32EEENSA_ILi2EEEEEENS5_IJSC_SF_EEEEEEEESJ_SK_SJ_SK_NS1J_6fusion15FusionCallbacksIS1N_NS1W_17LinearCombinationISJ_fSJ_fLNS_15FloatRoundStyleE2EEES1O_S1V_JEEENS4_5SM1004TMEM4LOAD26SM100_TMEM_LOAD_32dp32b32xENS4_13SM90_TMA_LOADENS16_INS17_ILi1ELi4ELi3EEES1A_NSX_INS5_IJS1B_S1Q_EEENS5_IJS1Q_SC_EEEEEEENS4_39AutoVectorizingCopyWithAssumedAlignmentILi128EEENS4_14SM90_TMA_STOREES2B_S2D_S2D_EEEvvEEEEvNT_6ParamsE)
        /*0008*/ 	.word	0x00000074


	//----- nvinfo : EIATTR_FRAME_SIZE
	.align		4
.L_20:
        /*000c*/ 	.byte	0x04, 0x11
        /*000e*/ 	.short	(.L_22 - .L_21)
	.align		4
.L_21:
        /*0010*/ 	.word	index@($__internal_2_$__cuda_sm10x_tcgen05_guardrail_trap_unallocated_columns_being_dealloced)
        /*0014*/ 	.word	0x00000000


	//----- nvinfo : EIATTR_FRAME_SIZE
	.align		4
.L_22:
        /*0018*/ 	.byte	0x04, 0x11
        /*001a*/ 	.short	(.L_24 - .L_23)
	.align		4
.L_23:
        /*001c*/ 	.word	index@($__internal_1_$__cuda_sm10x_tcgen05_guardrail_trap_phase_invalid_during_alloc)
        /*0020*/ 	.word	0x00000000


	//----- nvinfo : EIATTR_FRAME_SIZE
	.align		4
.L_24:
        /*0024*/ 	.byte	0x04, 0x11
        /*0026*/ 	.short	(.L_26 - .L_25)
	.align		4
.L_25:
        /*0028*/ 	.word	index@($__internal_0_$__cuda_sm10x_tcgen05_guardrail_trap_col_being_dealloced_not_returned_by_alloc)
        /*002c*/ 	.word	0x00000000


	//----- nvinfo : EIATTR_FRAME_SIZE
	.align		4
.L_26:
        /*0030*/ 	.byte	0x04, 0x11
        /*0032*/ 	.short	(.L_28 - .L_27)
	.align		4
.L_27:
        /*0034*/ 	.word	index@(_ZN7cutlass13device_kernelINS_4gemm6kernel13GemmUniversalIN4cute5tupleIJiiiiEEENS1_10collective13CollectiveMmaINS1_35MainloopSm100TmaUmmaWarpSpecializedILi16ELi2ELi4ENS5_IJNS4_1CILi4EEENSA_ILi1EEESC_EEEEENS5_IJNSA_ILi128EEENSA_ILi256EEENSA_ILi64EEEEEENS_12float_e5m2_tENS5_IJlSC_lEEESJ_SK_NS4_8TiledMMAINS4_8MMA_AtomIJNS4_10MMA_TraitsINS4_25SM100_MMA_F8F6F4_2x1SM_SSEJSJ_SJ_fSF_SG_NS4_17integral_constantINS4_4UMMA5MajorELSR_0EEESS_NSP_INSQ_7ScaleInELST_0EEESU_EEEEEENS4_6LayoutINS5_IJSC_SC_SC_EEENS5_IJNSA_ILi0EEESZ_SZ_EEEEENS5_IJNS4_10UnderscoreES12_S12_EEEEENS4_18SM100_TMA_2SM_LOADENS4_14ComposedLayoutINS4_7SwizzleILi2ELi4ELi3EEENS4_18smem_ptr_flag_bitsILi8EEENSX_INS5_IJNSA_ILi8EEESH_EEENS5_IJSH_SC_EEEEEEEvNS4_8identityENS4_28SM100_TMA_2SM_LOAD_MULTICASTES1F_vS1G_EENS_8epilogue10collective18CollectiveEpilogueINS1J_23Sm100TmaWarpSpecializedILi4ELi2ELi32ELb0ELb0EEEJNS5_IJSH_SG_SH_EEENS5_IJNSX_ISH_SC_EENSX_INS5_IJNSA_ILi32EEENSA_ILi2EEEEEENS5_IJSC_SF_EEEEEEEESJ_SK_SJ_SK_NS1J_6fusion15FusionCallbacksIS1N_NS1W_17LinearCombinationISJ_fSJ_fLNS_15FloatRoundStyleE2EEES1O_S1V_JEEENS4_5SM1004TMEM4LOAD26SM100_TMEM_LOAD_32dp32b32xENS4_13SM90_TMA_LOADENS16_INS17_ILi1ELi4ELi3EEES1A_NSX_INS5_IJS1B_S1Q_EEENS5_IJS1Q_SC_EEEEEEENS4_39AutoVectorizingCopyWithAssumedAlignmentILi128EEENS4_14SM90_TMA_STOREES2B_S2D_S2D_EEEvvEEEEvNT_6ParamsE)
        /*0038*/ 	.word	0x00000000


	//----- nvinfo : EIATTR_MIN_STACK_SIZE
	.align		4
.L_28:
        /*003c*/ 	.byte	0x04, 0x12
        /*003e*/ 	.short	(.L_30 - .L_29)
	.align		4
.L_29:
        /*0040*/ 	.word	index@(_ZN7cutlass13device_kernelINS_4gemm6kernel13GemmUniversalIN4cute5tupleIJiiiiEEENS1_10collective13CollectiveMmaINS1_35MainloopSm100TmaUmmaWarpSpecializedILi16ELi2ELi4ENS5_IJNS4_1CILi4EEENSA_ILi1EEESC_EEEEENS5_IJNSA_ILi128EEENSA_ILi256EEENSA_ILi64EEEEEENS_12float_e5m2_tENS5_IJlSC_lEEESJ_SK_NS4_8TiledMMAINS4_8MMA_AtomIJNS4_10MMA_TraitsINS4_25SM100_MMA_F8F6F4_2x1SM_SSEJSJ_SJ_fSF_SG_NS4_17integral_constantINS4_4UMMA5MajorELSR_0EEESS_NSP_INSQ_7ScaleInELST_0EEESU_EEEEEENS4_6LayoutINS5_IJSC_SC_SC_EEENS5_IJNSA_ILi0EEESZ_SZ_EEEEENS5_IJNS4_10UnderscoreES12_S12_EEEEENS4_18SM100_TMA_2SM_LOADENS4_14ComposedLayoutINS4_7SwizzleILi2ELi4ELi3EEENS4_18smem_ptr_flag_bitsILi8EEENSX_INS5_IJNSA_ILi8EEESH_EEENS5_IJSH_SC_EEEEEEEvNS4_8identityENS4_28SM100_TMA_2SM_LOAD_MULTICASTES1F_vS1G_EENS_8epilogue10collective18CollectiveEpilogueINS1J_23Sm100TmaWarpSpecializedILi4ELi2ELi32ELb0ELb0EEEJNS5_IJSH_SG_SH_EEENS5_IJNSX_ISH_SC_EENSX_INS5_IJNSA_ILi32EEENSA_ILi2EEEEEENS5_IJSC_SF_EEEEEEEESJ_SK_SJ_SK_NS1J_6fusion15FusionCallbacksIS1N_NS1W_17LinearCombinationISJ_fSJ_fLNS_15FloatRoundStyleE2EEES1O_S1V_JEEENS4_5SM1004TMEM4LOAD26SM100_TMEM_LOAD_32dp32b32xENS4_13SM90_TMA_LOADENS16_INS17_ILi1ELi4ELi3EEES1A_NSX_INS5_IJS1B_S1Q_EEENS5_IJS1Q_SC_EEEEEEENS4_39AutoVectorizingCopyWithAssumedAlignmentILi128EEENS4_14SM90_TMA_STOREES2B_S2D_S2D_EEEvvEEEEvNT_6ParamsE)
        /*0044*/ 	.word	0x00000000
.L_30:


//--------------------- .nv.compat                --------------------------
	.section	.nv.compat,"",@"SHT_CUDA_COMPAT_INFO"
	.align	4
        /*0000*/ 	.byte	0x02, 0x09, 0x01, 0x00, 0x02, 0x02, 0x02, 0x00, 0x02, 0x05, 0x05, 0x00, 0x03, 0x07, 0x01, 0x01
        /*0010*/ 	.byte	0x02, 0x03, 0x01, 0x00, 0x02, 0x06, 0x01, 0x00, 0x04, 0x0b, 0x08, 0x00, 0x09, 0x00, 0x00, 0x00
        /*0020*/ 	.byte	0x00, 0x00, 0x00, 0x00


//--------------------- .nv.info._ZN7cutlass13device_kernelINS_4gemm6kernel13GemmUniversalIN4cute5tupleIJiiiiEEENS1_10collective13CollectiveMmaINS1_35MainloopSm100TmaUmmaWarpSpecializedILi16ELi2ELi4ENS5_IJNS4_1CILi4EEENSA_ILi1EEESC_EEEEENS5_IJNSA_ILi128EEENSA_ILi256EEENSA_ILi64EEEEEENS_12float_e5m2_tENS5_IJlSC_lEEESJ_SK_NS4_8TiledMMAINS4_8MMA_AtomIJNS4_10MMA_TraitsINS4_25SM100_MMA_F8F6F4_2x1SM_SSEJSJ_SJ_fSF_SG_NS4_17integral_constantINS4_4UMMA5MajorELSR_0EEESS_NSP_INSQ_7ScaleInELST_0EEESU_EEEEEENS4_6LayoutINS5_IJSC_SC_SC_EEENS5_IJNSA_ILi0EEESZ_SZ_EEEEENS5_IJNS4_10UnderscoreES12_S12_EEEEENS4_18SM100_TMA_2SM_LOADENS4_14ComposedLayoutINS4_7SwizzleILi2ELi4ELi3EEENS4_18smem_ptr_flag_bitsILi8EEENSX_INS5_IJNSA_ILi8EEESH_EEENS5_IJSH_SC_EEEEEEEvNS4_8identityENS4_28SM100_TMA_2SM_LOAD_MULTICASTES1F_vS1G_EENS_8epilogue10collective18CollectiveEpilogueINS1J_23Sm100TmaWarpSpecializedILi4ELi2ELi32ELb0ELb0EEEJNS5_IJSH_SG_SH_EEENS5_IJNSX_ISH_SC_EENSX_INS5_IJNSA_ILi32EEENSA_ILi2EEEEEENS5_IJSC_SF_EEEEEEEESJ_SK_SJ_SK_NS1J_6fusion15FusionCallbacksIS1N_NS1W_17LinearCombinationISJ_fSJ_fLNS_15FloatRoundStyleE2EEES1O_S1V_JEEENS4_5SM1004TMEM4LOAD26SM100_TMEM_LOAD_32dp32b32xENS4_13SM90_TMA_LOADENS16_INS17_ILi1ELi4ELi3EEES1A_NSX_INS5_IJS1B_S1Q_EEENS5_IJS1Q_SC_EEEEEEENS4_39AutoVectorizingCopyWithAssumedAlignmentILi128EEENS4_14SM90_TMA_STOREES2B_S2D_S2D_EEEvvEEEEvNT_6ParamsE --------------------------
	.section	.nv.info._ZN7cutlass13device_kernelINS_4gemm6kernel13GemmUniversalIN4cute5tupleIJiiiiEEENS1_10collective13CollectiveMmaINS1_35MainloopSm100TmaUmmaWarpSpecializedILi16ELi2ELi4ENS5_IJNS4_1CILi4EEENSA_ILi1EEESC_EEEEENS5_IJNSA_ILi128EEENSA_ILi256EEENSA_ILi64EEEEEENS_12float_e5m2_tENS5_IJlSC_lEEESJ_SK_NS4_8TiledMMAINS4_8MMA_AtomIJNS4_10MMA_TraitsINS4_25SM100_MMA_F8F6F4_2x1SM_SSEJSJ_SJ_fSF_SG_NS4_17integral_constantINS4_4UMMA5MajorELSR_0EEESS_NSP_INSQ_7ScaleInELST_0EEESU_EEEEEENS4_6LayoutINS5_IJSC_SC_SC_EEENS5_IJNSA_ILi0EEESZ_SZ_EEEEENS5_IJNS4_10UnderscoreES12_S12_EEEEENS4_18SM100_TMA_2SM_LOADENS4_14ComposedLayoutINS4_7SwizzleILi2ELi4ELi3EEENS4_18smem_ptr_flag_bitsILi8EEENSX_INS5_IJNSA_ILi8EEESH_EEENS5_IJSH_SC_EEEEEEEvNS4_8identityENS4_28SM100_TMA_2SM_LOAD_MULTICASTES1F_vS1G_EENS_8epilogue10collective18CollectiveEpilogueINS1J_23Sm100TmaWarpSpecializedILi4ELi2ELi32ELb0ELb0EEEJNS5_IJSH_SG_SH_EEENS5_IJNSX_ISH_SC_EENSX_INS5_IJNSA_ILi32EEENSA_ILi2EEEEEENS5_IJSC_SF_EEEEEEEESJ_SK_SJ_SK_NS1J_6fusion15FusionCallbacksIS1N_NS1W_17LinearCombinationISJ_fSJ_fLNS_15FloatRoundStyleE2EEES1O_S1V_JEEENS4_5SM1004TMEM4LOAD26SM100_TMEM_LOAD_32dp32b32xENS4_13SM90_TMA_LOADENS16_INS17_ILi1ELi4ELi3EEES1A_NSX_INS5_IJS1B_S1Q_EEENS5_IJS1Q_SC_EEEEEEENS4_39AutoVectorizingCopyWithAssumedAlignmentILi128EEENS4_14SM90_TMA_STOREES2B_S2D_S2D_EEEvvEEEEvNT_6ParamsE,"",@"SHT_CUDA_INFO"
	.sectionflags	@""
	.align	4


	//----- nvinfo : EIATTR_CUDA_API_VERSION
	.align		4
        /*0000*/ 	.byte	0x04, 0x37
        /*0002*/ 	.short	(.L_32 - .L_31)
.L_31:
        /*0004*/ 	.word	0x00000082


	//----- nvinfo : EIATTR_KPARAM_INFO
	.align		4
.L_32:
        /*0008*/ 	.byte	0x04, 0x17
        /*000a*/ 	.short	(.L_34 - .L_33)
.L_33:
        /*000c*/ 	.word	0x00000000
        /*0010*/ 	.short	0x0000
        /*0012*/ 	.short	0x0000
        /*0014*/ 	.byte	0x00, 0xf0, 0x01, 0x20


	//----- nvinfo : EIATTR_AT_ENTRY_FRAGMENTS
	.align		4
.L_34:
        /*0018*/ 	.byte	0x04, 0x4f
        /*001a*/ 	.short	(.L_36 - .L_35)


	//   ....[0]....
.L_35:
        /*001c*/ 	.word	0x00000007


	//----- nvinfo : EIATTR_RESERVED_SMEM_USED
	.align		4
.L_36:
        /*0020*/ 	.byte	0x01, 0x41
	.zero		2


	//----- nvinfo : EIATTR_SPARSE_MMA_MASK
	.align		4
        /*0024*/ 	.byte	0x03, 0x50
        /*0026*/ 	.short	0x0000


	//----- nvinfo : EIATTR_TCGEN05_2CTA_USED
	.align		4
        /*0028*/ 	.byte	0x01, 0x52
	.zero		2


	//----- nvinfo : EIATTR_MAXREG_COUNT
	.align		4
        /*002c*/ 	.byte	0x03, 0x1b
        /*002e*/ 	.short	0x00ff


	//----- nvinfo : EIATTR_NUM_BARRIERS
	.align		4
        /*0030*/ 	.byte	0x02, 0x4c
        /*0032*/ 	.byte	0x07
	.zero		1


	//----- nvinfo : EIATTR_EXTERNS
	.align		4
        /*0034*/ 	.byte	0x04, 0x0f
        /*0036*/ 	.short	(.L_38 - .L_37)


	//   ....[0]....
	.align		4
.L_37:
        /*0038*/ 	.word	index@(__assertfail)


	//----- nvinfo : EIATTR_MERCURY_ISA_VERSION
	.align		4
.L_38:
        /*003c*/ 	.byte	0x03, 0x5f
        /*003e*/ 	.short	0x0101


	//----- nvinfo : EIATTR_INT_WARP_WIDE_INSTR_OFFSETS
	.align		4
        /*0040*/ 	.byte	0x04, 0x31
        /*0042*/ 	.short	(.L_40 - .L_39)


	//   ....[0]....
.L_39:
        /*0044*/ 	.word	0x00000f20


	//   ....[1]....
        /*0048*/ 	.word	0x00000fc0


	//   ....[2]....
        /*004c*/ 	.word	0x00004a00


	//   ....[3]....
        /*0050*/ 	.word	0x00004a20


	//   ....[4]....
        /*0054*/ 	.word	0x00004a50


	//   ....[5]....
        /*0058*/ 	.word	0x00005640


	//   ....[6]....
        /*005c*/ 	.word	0x000056e0


	//   ....[7]....
        /*0060*/ 	.word	0x00005790


	//   ....[8]....
        /*0064*/ 	.word	0x00005800


	//   ....[9]....
        /*0068*/ 	.word	0x000058b0


	//   ....[10]....
        /*006c*/ 	.word	0x00005960


	//   ....[11]....
        /*0070*/ 	.word	0x000059d0


	//   ....[12]....
        /*0074*/ 	.word	0x00005a90


	//   ....[13]....
        /*0078*/ 	.word	0x00005b50


	//   ....[14]....
        /*007c*/ 	.word	0x00005bf0


	//   ....[15]....
        /*0080*/ 	.word	0x00005ce0


	//   ....[16]....
        /*0084*/ 	.word	0x00005dc0


	//----- nvinfo : EIATTR_COOP_GROUP_MASK_REGIDS
	.align		4
.L_40:
        /*0088*/ 	.byte	0x04, 0x29
        /*008a*/ 	.short	(.L_42 - .L_41)


	//   ....[0]....
.L_41:
        /*008c*/ 	.word	0xffffffff


	//   ....[1]....
        /*0090*/ 	.word	0xffffffff


	//   ....[2]....
        /*0094*/ 	.word	0xffffffff


	//   ....[3]....
        /*0098*/ 	.word	0xffffffff


	//   ....[4]....
        /*009c*/ 	.word	0xffffffff


	//   ....[5]....
        /*00a0*/ 	.word	0xffffffff


	//   ....[6]....
        /*00a4*/ 	.word	0xffffffff


	//   ....[7]....
        /*00a8*/ 	.word	0xffffffff


	//   ....[8]....
        /*00ac*/ 	.word	0xffffffff


	//   ....[9]....
        /*00b0*/ 	.word	0xffffffff


	//   ....[10]....
        /*00b4*/ 	.word	0xffffffff


	//   ....[11]....
        /*00b8*/ 	.word	0xffffffff


	//   ....[12]....
        /*00bc*/ 	.word	0xffffffff


	//   ....[13]....
        /*00c0*/ 	.word	0xffffffff


	//----- nvinfo : EIATTR_COOP_GROUP_INSTR_OFFSETS
	.align		4
.L_42:
        /*00c4*/ 	.byte	0x04, 0x28
        /*00c6*/ 	.short	(.L_44 - .L_43)


	//   ....[0]....
.L_43:
        /*00c8*/ 	.word	0x000000b0


	//   ....[1]....
        /*00cc*/ 	.word	0x00000520


	//   ....[2]....
        /*00d0*/ 	.word	0x00000890


	//   ....[3]....
        /*00d4*/ 	.word	0x00000a20


	//   ....[4]....
        /*00d8*/ 	.word	0x00000b10


	//   ....[5]....
        /*00dc*/ 	.word	0x00000c70


	//   ....[6]....
        /*00e0*/ 	.word	0x00000e00


	//   ....[7]....
        /*00e4*/ 	.word	0x00001040


	//   ....[8]....
        /*00e8*/ 	.word	0x00002350


	//   ....[9]....
        /*00ec*/ 	.word	0x000038c0


	//   ....[10]....
        /*00f0*/ 	.word	0x00003d90


	//   ....[11]....
        /*00f4*/ 	.word	0x00003dc0


	//   ....[12]....
        /*00f8*/ 	.word	0x00004900


	//   ....[13]....
        /*00fc*/ 	.word	0x00004b10


	//----- nvinfo : EIATTR_VRC_CTA_INIT_COUNT
	.align		4
.L_44:
        /*0100*/ 	.byte	0x02, 0x4a
        /*0102*/ 	.byte	0x80
	.zero		1


	//----- nvinfo : EIATTR_SYSCALL_OFFSETS
	.align		4
        /*0104*/ 	.byte	0x04, 0x46
        /*0106*/ 	.short	(.L_46 - .L_45)


	//   ....[0]....
.L_45:
        /*0108*/ 	.word	0x00006930


	//   ....[1]....
        /*010c*/ 	.word	0x00006a70


	//   ....[2]....
        /*0110*/ 	.word	0x00007290


	//   ....[3]....
        /*0114*/ 	.word	0x00008070


	//   ....[4]....
        /*0118*/ 	.word	0x00008e00


	//   ....[5]....
        /*011c*/ 	.word	0x00009bb0


	//----- nvinfo : EIATTR_MBARRIER_INSTR_OFFSETS
	.align		4
.L_46:
        /*0120*/ 	.byte	0x04, 0x39
        /*0122*/ 	.short	(.L_48 - .L_47)


	//   ....[0]....
.L_47:
        /*0124*/ 	.word	0x00000670
        /*0128*/ 	.word	0x000000ff
        /*012c*/ 	.word	0x00000000
        /*0130*/ 	.short	0x0100
        /*0132*/ 	.byte	0x04
	.zero		1


	//   ....[1]....
        /*0134*/ 	.word	0x00000680
        /*0138*/ 	.word	0x000000ff
        /*013c*/ 	.word	0x00000080
        /*0140*/ 	.short	0x0100
        /*0142*/ 	.byte	0x04
	.zero		1


	//   ....[2]....
        /*0144*/ 	.word	0x00000690
        /*0148*/ 	.word	0x000000ff
        /*014c*/ 	.word	0x00000008
        /*0150*/ 	.short	0x0100
        /*0152*/ 	.byte	0x04
	.zero		1


	//   ....[3]....
        /*0154*/ 	.word	0x000006a0
        /*0158*/ 	.word	0x000000ff
        /*015c*/ 	.word	0x00000088
        /*0160*/ 	.short	0x0100
        /*0162*/ 	.byte	0x04
	.zero		1


	//   ....[4]....
        /*0164*/ 	.word	0x000006b0
        /*0168*/ 	.word	0x000000ff
        /*016c*/ 	.word	0x00000010
        /*0170*/ 	.short	0x0100
        /*0172*/ 	.byte	0x04
	.zero		1


	//   ....[5]....
        /*0174*/ 	.word	0x000006c0
        /*0178*/ 	.word	0x000000ff
        /*017c*/ 	.word	0x00000090
        /*0180*/ 	.short	0x0100
        /*0182*/ 	.byte	0x04
	.zero		1


	//   ....[6]....
        /*0184*/ 	.word	0x000006d0
        /*0188*/ 	.word	0x000000ff
        /*018c*/ 	.word	0x00000018
        /*0190*/ 	.short	0x0100
        /*0192*/ 	.byte	0x04
	.zero		1


	//   ....[7]....
        /*0194*/ 	.word	0x000006e0
        /*0198*/ 	.word	0x000000ff
        /*019c*/ 	.word	0x00000098
        /*01a0*/ 	.short	0x0100
        /*01a2*/ 	.byte	0x04
	.zero		1


	//   ....[8]....
        /*01a4*/ 	.word	0x000006f0
        /*01a8*/ 	.word	0x000000ff
        /*01ac*/ 	.word	0x00000020
        /*01b0*/ 	.short	0x0100
        /*01b2*/ 	.byte	0x04
	.zero		1


	//   ....[9]....
        /*01b4*/ 	.word	0x00000700
        /*01b8*/ 	.word	0x000000ff
        /*01bc*/ 	.word	0x000000a0
        /*01c0*/ 	.short	0x0100
        /*01c2*/ 	.byte	0x04
	.zero		1


	//   ....[10]....
        /*01c4*/ 	.word	0x00000710
        /*01c8*/ 	.word	0x000000ff
        /*01cc*/ 	.word	0x00000028
        /*01d0*/ 	.short	0x0100
        /*01d2*/ 	.byte	0x04
	.zero		1


	//   ....[11]....
        /*01d4*/ 	.word	0x00000720
        /*01d8*/ 	.word	0x000000ff
        /*01dc*/ 	.word	0x000000a8
        /*01e0*/ 	.short	0x0100
        /*01e2*/ 	.byte	0x04
	.zero		1


	//   ....[12]....
        /*01e4*/ 	.word	0x00000730
        /*01e8*/ 	.word	0x000000ff
        /*01ec*/ 	.word	0x00000030
        /*01f0*/ 	.short	0x0100
        /*01f2*/ 	.byte	0x04
	.zero		1


	//   ....[13]....
        /*01f4*/ 	.word	0x00000740
        /*01f8*/ 	.word	0x000000ff
        /*01fc*/ 	.word	0x000000b0
        /*0200*/ 	.short	0x0100
        /*0202*/ 	.byte	0x04
	.zero		1


	//   ....[14]....
        /*0204*/ 	.word	0x00000750
        /*0208*/ 	.word	0x000000ff
        /*020c*/ 	.word	0x00000038
        /*0210*/ 	.short	0x0100
        /*0212*/ 	.byte	0x04
	.zero		1


	//   ....[15]....
        /*0214*/ 	.word	0x00000760
        /*0218*/ 	.word	0x000000ff
        /*021c*/ 	.word	0x000000b8
        /*0220*/ 	.short	0x0100
        /*0222*/ 	.byte	0x04
	.zero		1


	//   ....[16]....
        /*0224*/ 	.word	0x00000770
        /*0228*/ 	.word	0x000000ff
        /*022c*/ 	.word	0x00000040
        /*0230*/ 	.short	0x0100
        /*0232*/ 	.byte	0x04
	.zero		1


	//   ....[17]....
        /*0234*/ 	.word	0x00000780
        /*0238*/ 	.word	0x000000ff
        /*023c*/ 	.word	0x000000c0
        /*0240*/ 	.short	0x0100
        /*0242*/ 	.byte	0x04
	.zero		1


	//   ....[18]....
        /*0244*/ 	.word	0x00000790
        /*0248*/ 	.word	0x000000ff
        /*024c*/ 	.word	0x00000048
        /*0250*/ 	.short	0x0100
        /*0252*/ 	.byte	0x04
	.zero		1


	//   ....[19]....
        /*0254*/ 	.word	0x000007a0
        /*0258*/ 	.word	0x000000ff
        /*025c*/ 	.word	0x000000c8
        /*0260*/ 	.short	0x0100
        /*0262*/ 	.byte	0x04
	.zero		1


	//   ....[20]....
        /*0264*/ 	.word	0x000007b0
        /*0268*/ 	.word	0x000000ff
        /*026c*/ 	.word	0x00000050
        /*0270*/ 	.short	0x0100
        /*0272*/ 	.byte	0x04
	.zero		1


	//   ....[21]....
        /*0274*/ 	.word	0x000007c0
        /*0278*/ 	.word	0x000000ff
        /*027c*/ 	.word	0x000000d0
        /*0280*/ 	.short	0x0100
        /*0282*/ 	.byte	0x04
	.zero		1


	//   ....[22]....
        /*0284*/ 	.word	0x000007d0
        /*0288*/ 	.word	0x000000ff
        /*028c*/ 	.word	0x00000058
        /*0290*/ 	.short	0x0100
        /*0292*/ 	.byte	0x04
	.zero		1


	//   ....[23]....
        /*0294*/ 	.word	0x000007e0
        /*0298*/ 	.word	0x000000ff
        /*029c*/ 	.word	0x000000d8
        /*02a0*/ 	.short	0x0100
        /*02a2*/ 	.byte	0x04
	.zero		1


	//   ....[24]....
        /*02a4*/ 	.word	0x000007f0
        /*02a8*/ 	.word	0x000000ff
        /*02ac*/ 	.word	0x00000060
        /*02b0*/ 	.short	0x0100
        /*02b2*/ 	.byte	0x04
	.zero		1


	//   ....[25]....
        /*02b4*/ 	.word	0x00000800
        /*02b8*/ 	.word	0x000000ff
        /*02bc*/ 	.word	0x000000e0
        /*02c0*/ 	.short	0x0100
        /*02c2*/ 	.byte	0x04
	.zero		1


	//   ....[26]....
        /*02c4*/ 	.word	0x00000810
        /*02c8*/ 	.word	0x000000ff
        /*02cc*/ 	.word	0x00000068
        /*02d0*/ 	.short	0x0100
        /*02d2*/ 	.byte	0x04
	.zero		1


	//   ....[27]....
        /*02d4*/ 	.word	0x00000820
        /*02d8*/ 	.word	0x000000ff
        /*02dc*/ 	.word	0x000000e8
        /*02e0*/ 	.short	0x0100
        /*02e2*/ 	.byte	0x04
	.zero		1


	//   ....[28]....
        /*02e4*/ 	.word	0x00000830
        /*02e8*/ 	.word	0x000000ff
        /*02ec*/ 	.word	0x00000070
        /*02f0*/ 	.short	0x0100
        /*02f2*/ 	.byte	0x04
	.zero		1


	//   ....[29]....
        /*02f4*/ 	.word	0x00000840
        /*02f8*/ 	.word	0x000000ff
        /*02fc*/ 	.word	0x000000f0
        /*0300*/ 	.short	0x0100
        /*0302*/ 	.byte	0x04
	.zero		1


	//   ....[30]....
        /*0304*/ 	.word	0x00000850
        /*0308*/ 	.word	0x000000ff
        /*030c*/ 	.word	0x00000078
        /*0310*/ 	.short	0x0100
        /*0312*/ 	.byte	0x04
	.zero		1


	//   ....[31]....
        /*0314*/ 	.word	0x00000860
        /*0318*/ 	.word	0x000000ff
        /*031c*/ 	.word	0x000000f8
        /*0320*/ 	.short	0x0100
        /*0322*/ 	.byte	0x04
	.zero		1


	//   ....[32]....
        /*0324*/ 	.word	0x00000990
        /*0328*/ 	.word	0x000000ff
        /*032c*/ 	.word	0x00000100
        /*0330*/ 	.short	0x0100
        /*0332*/ 	.byte	0x04
	.zero		1


	//   ....[33]....
        /*0334*/ 	.word	0x000009a0
        /*0338*/ 	.word	0x000000ff
        /*033c*/ 	.word	0x00000120
        /*0340*/ 	.short	0x0100
        /*0342*/ 	.byte	0x04
	.zero		1


	//   ....[34]....
        /*0344*/ 	.word	0x000009b0
        /*0348*/ 	.word	0x000000ff
        /*034c*/ 	.word	0x00000108
        /*0350*/ 	.short	0x0100
        /*0352*/ 	.byte	0x04
	.zero		1


	//   ....[35]....
        /*0354*/ 	.word	0x000009c0
        /*0358*/ 	.word	0x000000ff
        /*035c*/ 	.word	0x00000128
        /*0360*/ 	.short	0x0100
        /*0362*/ 	.byte	0x04
	.zero		1


	//   ....[36]....
        /*0364*/ 	.word	0x000009d0
        /*0368*/ 	.word	0x000000ff
        /*036c*/ 	.word	0x00000110
        /*0370*/ 	.short	0x0100
        /*0372*/ 	.byte	0x04
	.zero		1


	//   ....[37]....
        /*0374*/ 	.word	0x000009e0
        /*0378*/ 	.word	0x000000ff
        /*037c*/ 	.word	0x00000130
        /*0380*/ 	.short	0x0100
        /*0382*/ 	.byte	0x04
	.zero		1


	//   ....[38]....
        /*0384*/ 	.word	0x000009f0
        /*0388*/ 	.word	0x000000ff
        /*038c*/ 	.word	0x00000118
        /*0390*/ 	.short	0x0100
        /*0392*/ 	.byte	0x04
	.zero		1


	//   ....[39]....
        /*0394*/ 	.word	0x00000a00
        /*0398*/ 	.word	0x000000ff
        /*039c*/ 	.word	0x00000138
        /*03a0*/ 	.short	0x0100
        /*03a2*/ 	.byte	0x04
	.zero		1


	//   ....[40]....
        /*03a4*/ 	.word	0x00000ae0
        /*03a8*/ 	.word	0x000000ff
        /*03ac*/ 	.word	0x00000140
        /*03b0*/ 	.short	0x0100
        /*03b2*/ 	.byte	0x06
	.zero		1


	//   ....[41]....
        /*03b4*/ 	.word	0x00000af0
        /*03b8*/ 	.word	0x000000ff
        /*03bc*/ 	.word	0x00000148
        /*03c0*/ 	.short	0x0100
        /*03c2*/ 	.byte	0x06
	.zero		1


	//   ....[42]....
        /*03c4*/ 	.word	0x00000c20
        /*03c8*/ 	.word	0x000000ff
        /*03cc*/ 	.word	0x00000150
        /*03d0*/ 	.short	0x0100
        /*03d2*/ 	.byte	0x06
	.zero		1


	//   ....[43]....
        /*03d4*/ 	.word	0x00000c30
        /*03d8*/ 	.word	0x000000ff
        /*03dc*/ 	.word	0x00000160
        /*03e0*/ 	.short	0x0100
        /*03e2*/ 	.byte	0x06
	.zero		1


	//   ....[44]....
        /*03e4*/ 	.word	0x00000c40
        /*03e8*/ 	.word	0x000000ff
        /*03ec*/ 	.word	0x00000158
        /*03f0*/ 	.short	0x0100
        /*03f2*/ 	.byte	0x06
	.zero		1


	//   ....[45]....
        /*03f4*/ 	.word	0x00000c50
        /*03f8*/ 	.word	0x000000ff
        /*03fc*/ 	.word	0x00000168
        /*0400*/ 	.short	0x0100
        /*0402*/ 	.byte	0x06
	.zero		1


	//   ....[46]....
        /*0404*/ 	.word	0x00000d70
        /*0408*/ 	.word	0x000000ff
        /*040c*/ 	.word	0x00000170
        /*0410*/ 	.short	0x0100
        /*0412*/ 	.byte	0x04
	.zero		1


	//   ....[47]....
        /*0414*/ 	.word	0x00000d80
        /*0418*/ 	.word	0x000000ff
        /*041c*/ 	.word	0x00000190
        /*0420*/ 	.short	0x0100
        /*0422*/ 	.byte	0x04
	.zero		1


	//   ....[48]....
        /*0424*/ 	.word	0x00000d90
        /*0428*/ 	.word	0x000000ff
        /*042c*/ 	.word	0x00000178
        /*0430*/ 	.short	0x0100
        /*0432*/ 	.byte	0x04
	.zero		1


	//   ....[49]....
        /*0434*/ 	.word	0x00000da0
        /*0438*/ 	.word	0x000000ff
        /*043c*/ 	.word	0x00000198
        /*0440*/ 	.short	0x0100
        /*0442*/ 	.byte	0x04
	.zero		1


	//   ....[50]....
        /*0444*/ 	.word	0x00000db0
        /*0448*/ 	.word	0x000000ff
        /*044c*/ 	.word	0x00000180
        /*0450*/ 	.short	0x0100
        /*0452*/ 	.byte	0x04
	.zero		1


	//   ....[51]....
        /*0454*/ 	.word	0x00000dc0
        /*0458*/ 	.word	0x000000ff
        /*045c*/ 	.word	0x000001a0
        /*0460*/ 	.short	0x0100
        /*0462*/ 	.byte	0x04
	.zero		1


	//   ....[52]....
        /*0464*/ 	.word	0x00000dd0
        /*0468*/ 	.word	0x000000ff
        /*046c*/ 	.word	0x00000188
        /*0470*/ 	.short	0x0100
        /*0472*/ 	.byte	0x04
	.zero		1


	//   ....[53]....
        /*0474*/ 	.word	0x00000de0
        /*0478*/ 	.word	0x000000ff
        /*047c*/ 	.word	0x000001a8
        /*0480*/ 	.short	0x0100
        /*0482*/ 	.byte	0x04
	.zero		1


	//   ....[54]....
        /*0484*/ 	.word	0x00000ed0
        /*0488*/ 	.word	0x000000ff
        /*048c*/ 	.word	0x000001b0
        /*0490*/ 	.short	0x0100
        /*0492*/ 	.byte	0x04
	.zero		1


	//   ....[55]....
        /*0494*/ 	.word	0x00000ee0
        /*0498*/ 	.word	0x000000ff
        /*049c*/ 	.word	0x000001c0
        /*04a0*/ 	.short	0x0100
        /*04a2*/ 	.byte	0x04
	.zero		1


	//   ....[56]....
        /*04a4*/ 	.word	0x00000ef0
        /*04a8*/ 	.word	0x000000ff
        /*04ac*/ 	.word	0x000001b8
        /*04b0*/ 	.short	0x0100
        /*04b2*/ 	.byte	0x04
	.zero		1


	//   ....[57]....
        /*04b4*/ 	.word	0x00000f00
        /*04b8*/ 	.word	0x000000ff
        /*04bc*/ 	.word	0x000001c8
        /*04c0*/ 	.short	0x0100
        /*04c2*/ 	.byte	0x04
	.zero		1


	//   ....[58]....
        /*04c4*/ 	.word	0x00001000
        /*04c8*/ 	.word	0x000000ff
        /*04cc*/ 	.word	0x000001d0
        /*04d0*/ 	.short	0x0100
        /*04d2*/ 	.byte	0x06
	.zero		1


	//   ....[59]....
        /*04d4*/ 	.word	0x00001ba0
        /*04d8*/ 	.word	0x00000000
        /*04dc*/ 	.word	0x000001c0
        /*04e0*/ 	.short	0x010a
        /*04e2*/ 	.byte	0xff
	.zero		1


	//   ....[60]....
        /*04e4*/ 	.word	0x00001bc0
        /*04e8*/ 	.word	0x00000000
        /*04ec*/ 	.word	0x000001b0
        /*04f0*/ 	.short	0x0101
        /*04f2*/ 	.byte	0xff
	.zero		1


	//   ....[61]....
        /*04f4*/ 	.word	0x00001c70
        /*04f8*/ 	.word	0x000000ff
        /*04fc*/ 	.word	0x00000080
        /*0500*/ 	.short	0x010a
        /*0502*/ 	.byte	0x04
	.zero		1


	//   ....[62]....
        /*0504*/ 	.word	0x00001d40
        /*0508*/ 	.word	0x000000ff
        /*050c*/ 	.word	0x00000080
        /*0510*/ 	.short	0x010a
        /*0512*/ 	.byte	0x21
	.zero		1


	//   ....[63]....
        /*0514*/ 	.word	0x00001ef0
        /*0518*/ 	.word	0x000000ff
        /*051c*/ 	.word	0x00000080
        /*0520*/ 	.short	0x010a
        /*0522*/ 	.byte	0x05
	.zero		1


	//   ....[64]....
        /*0524*/ 	.word	0x00002000
        /*0528*/ 	.word	0x000000ff
        /*052c*/ 	.word	0x00000148
        /*0530*/ 	.short	0x0101
        /*0532*/ 	.byte	0x0d
	.zero		1


	//   ....[65]....
        /*0534*/ 	.word	0x00002020
        /*0538*/ 	.word	0x000000ff
        /*053c*/ 	.word	0x00000080
        /*0540*/ 	.short	0x010a
        /*0542*/ 	.byte	0x04
	.zero		1


	//   ....[66]....
        /*0544*/ 	.word	0x000020a0
        /*0548*/ 	.word	0x000000ff
        /*054c*/ 	.word	0x00000080
        /*0550*/ 	.short	0x010a
        /*0552*/ 	.byte	0x09
	.zero		1


	//   ....[67]....
        /*0554*/ 	.word	0x00002270
        /*0558*/ 	.word	0x000000ff
        /*055c*/ 	.word	0x00000080
        /*0560*/ 	.short	0x010a
        /*0562*/ 	.byte	0x05
	.zero		1


	//   ....[68]....
        /*0564*/ 	.word	0x00002380
        /*0568*/ 	.word	0x00000003
        /*056c*/ 	.word	0x00000150
        /*0570*/ 	.short	0x010a
        /*0572*/ 	.byte	0xff
	.zero		1


	//   ....[69]....
        /*0574*/ 	.word	0x000024d0
        /*0578*/ 	.word	0x00000000
        /*057c*/ 	.word	0x00000000
        /*0580*/ 	.short	0x0101
        /*0582*/ 	.byte	0xff
	.zero		1


	//   ....[70]....
        /*0584*/ 	.word	0x00002a80
        /*0588*/ 	.word	0x000000ff
        /*058c*/ 	.word	0x00000000
        /*0590*/ 	.short	0x010a
        /*0592*/ 	.byte	0x04
	.zero		1


	//   ....[71]....
        /*0594*/ 	.word	0x00002b10
        /*0598*/ 	.word	0x000000ff
        /*059c*/ 	.word	0x00000000
        /*05a0*/ 	.short	0x010a
        /*05a2*/ 	.byte	0x05
	.zero		1


	//   ....[72]....
        /*05a4*/ 	.word	0x00002ba0
        /*05a8*/ 	.word	0x000000ff
        /*05ac*/ 	.word	0x00000000
        /*05b0*/ 	.short	0x010a
        /*05b2*/ 	.byte	0x05
	.zero		1


	//   ....[73]....
        /*05b4*/ 	.word	0x00002c30
        /*05b8*/ 	.word	0x000000ff
        /*05bc*/ 	.word	0x00000000
        /*05c0*/ 	.short	0x010a
        /*05c2*/ 	.byte	0x05
	.zero		1


	//   ....[74]....
        /*05c4*/ 	.word	0x00002cc0
        /*05c8*/ 	.word	0x000000ff
        /*05cc*/ 	.word	0x00000000
        /*05d0*/ 	.short	0x010a
        /*05d2*/ 	.byte	0x05
	.zero		1


	//   ....[75]....
        /*05d4*/ 	.word	0x00002d50
        /*05d8*/ 	.word	0x000000ff
        /*05dc*/ 	.word	0x00000000
        /*05e0*/ 	.short	0x010a
        /*05e2*/ 	.byte	0x05
	.zero		1


	//   ....[76]....
        /*05e4*/ 	.word	0x00002de0
        /*05e8*/ 	.word	0x000000ff
        /*05ec*/ 	.word	0x00000000
        /*05f0*/ 	.short	0x010a
        /*05f2*/ 	.byte	0x05
	.zero		1


	//   ....[77]....
        /*05f4*/ 	.word	0x00002e70
        /*05f8*/ 	.word	0x000000ff
        /*05fc*/ 	.word	0x00000000
        /*0600*/ 	.short	0x010a
        /*0602*/ 	.byte	0x05
	.zero		1


	//   ....[78]....
        /*0604*/ 	.word	0x00002f00
        /*0608*/ 	.word	0x000000ff
        /*060c*/ 	.word	0x00000000
        /*0610*/ 	.short	0x010a
        /*0612*/ 	.byte	0x05
	.zero		1


	//   ....[79]....
        /*0614*/ 	.word	0x00002f90
        /*0618*/ 	.word	0x000000ff
        /*061c*/ 	.word	0x00000000
        /*0620*/ 	.short	0x010a
        /*0622*/ 	.byte	0x05
	.zero		1


	//   ....[80]....
        /*0624*/ 	.word	0x00003020
        /*0628*/ 	.word	0x000000ff
        /*062c*/ 	.word	0x00000000
        /*0630*/ 	.short	0x010a
        /*0632*/ 	.byte	0x05
	.zero		1


	//   ....[81]....
        /*0634*/ 	.word	0x000030b0
        /*0638*/ 	.word	0x000000ff
        /*063c*/ 	.word	0x00000000
        /*0640*/ 	.short	0x010a
        /*0642*/ 	.byte	0x05
	.zero		1


	//   ....[82]....
        /*0644*/ 	.word	0x00003140
        /*0648*/ 	.word	0x000000ff
        /*064c*/ 	.word	0x00000000
        /*0650*/ 	.short	0x010a
        /*0652*/ 	.byte	0x05
	.zero		1


	//   ....[83]....
        /*0654*/ 	.word	0x000031d0
        /*0658*/ 	.word	0x000000ff
        /*065c*/ 	.word	0x00000000
        /*0660*/ 	.short	0x010a
        /*0662*/ 	.byte	0x05
	.zero		1


	//   ....[84]....
        /*0664*/ 	.word	0x00003260
        /*0668*/ 	.word	0x000000ff
        /*066c*/ 	.word	0x00000000
        /*0670*/ 	.short	0x010a
        /*0672*/ 	.byte	0x05
	.zero		1


	//   ....[85]....
        /*0674*/ 	.word	0x00003300
        /*0678*/ 	.word	0x00000000
        /*067c*/ 	.word	0x00000000
        /*0680*/ 	.short	0x010a
        /*0682*/ 	.byte	0xff
	.zero		1


	//   ....[86]....
        /*0684*/ 	.word	0x00003420
        /*0688*/ 	.word	0x00000002
        /*068c*/ 	.word	0x000001b0
        /*0690*/ 	.short	0x010a
        /*0692*/ 	.byte	0xff
	.zero		1


	//   ....[87]....
        /*0694*/ 	.word	0x00003480
        /*0698*/ 	.word	0x00000004
        /*069c*/ 	.word	0x00000000
        /*06a0*/ 	.short	0x0101
        /*06a2*/ 	.byte	0xff
	.zero		1


	//   ....[88]....
        /*06a4*/ 	.word	0x000034a0
        /*06a8*/ 	.word	0x000000ff
        /*06ac*/ 	.word	0x00000160
        /*06b0*/ 	.short	0x010a
        /*06b2*/ 	.byte	0x04
	.zero		1


	//   ....[89]....
        /*06b4*/ 	.word	0x000035c0
        /*06b8*/ 	.word	0x00000002
        /*06bc*/ 	.word	0x00000150
        /*06c0*/ 	.short	0x010a
        /*06c2*/ 	.byte	0xff
	.zero		1


	//   ....[90]....
        /*06c4*/ 	.word	0x000036d0
        /*06c8*/ 	.word	0x00000002
        /*06cc*/ 	.word	0x00000000
        /*06d0*/ 	.short	0x0101
        /*06d2*/ 	.byte	0xff
	.zero		1


	//   ....[91]....
        /*06d4*/ 	.word	0x00003760
        /*06d8*/ 	.word	0x000000ff
        /*06dc*/ 	.word	0x00000160
        /*06e0*/ 	.short	0x0106
        /*06e2*/ 	.byte	0x04
	.zero		1


	//   ....[92]....
        /*06e4*/ 	.word	0x00003780
        /*06e8*/ 	.word	0x000000ff
        /*06ec*/ 	.word	0x00000160
        /*06f0*/ 	.short	0x010a
        /*06f2*/ 	.byte	0x04
	.zero		1


	//   ....[93]....
        /*06f4*/ 	.word	0x00003810
        /*06f8*/ 	.word	0x000000ff
        /*06fc*/ 	.word	0x00000160
        /*0700*/ 	.short	0x0106
        /*0702*/ 	.byte	0x07
	.zero		1


	//   ....[94]....
        /*0704*/ 	.word	0x00003850
        /*0708*/ 	.word	0x00000000
        /*070c*/ 	.word	0x00000160
        /*0710*/ 	.short	0x010a
        /*0712*/ 	.byte	0xff
	.zero		1


	//   ....[95]....
        /*0714*/ 	.word	0x00003a90
        /*0718*/ 	.word	0x000000ff
        /*071c*/ 	.word	0x00000008
        /*0720*/ 	.short	0x010a
        /*0722*/ 	.byte	0x05
	.zero		1


	//   ....[96]....
        /*0724*/ 	.word	0x00003ab0
        /*0728*/ 	.word	0x000000ff
        /*072c*/ 	.word	0x00000008
        /*0730*/ 	.short	0x010a
        /*0732*/ 	.byte	0x05
	.zero		1


	//   ....[97]....
        /*0734*/ 	.word	0x00003c40
        /*0738*/ 	.word	0x000000ff
        /*073c*/ 	.word	0x00000008
        /*0740*/ 	.short	0x010a
        /*0742*/ 	.byte	0x05
	.zero		1


	//   ....[98]....
        /*0744*/ 	.word	0x00003c60
        /*0748*/ 	.word	0x000000ff
        /*074c*/ 	.word	0x00000008
        /*0750*/ 	.short	0x010a
        /*0752*/ 	.byte	0x05
	.zero		1


	//   ....[99]....
        /*0754*/ 	.word	0x00003d20
        /*0758*/ 	.word	0x000000ff
        /*075c*/ 	.word	0x00000000
        /*0760*/ 	.short	0x0101
        /*0762*/ 	.byte	0x04
	.zero		1


	//   ....[100]....
        /*0764*/ 	.word	0x00004020
        /*0768*/ 	.word	0x00000000
        /*076c*/ 	.word	0x00000150
        /*0770*/ 	.short	0x010a
        /*0772*/ 	.byte	0xff
	.zero		1


	//   ....[101]....
        /*0774*/ 	.word	0x000040e0
        /*0778*/ 	.word	0x00000000
        /*077c*/ 	.word	0x00000000
        /*0780*/ 	.short	0x0101
        /*0782*/ 	.byte	0xff
	.zero		1


	//   ....[102]....
        /*0784*/ 	.word	0x000041a0
        /*0788*/ 	.word	0x000000ff
        /*078c*/ 	.word	0x00000000
        /*0790*/ 	.short	0x010a
        /*0792*/ 	.byte	0x04
	.zero		1


	//   ....[103]....
        /*0794*/ 	.word	0x000041b0
        /*0798*/ 	.word	0x000000ff
        /*079c*/ 	.word	0x00000190
        /*07a0*/ 	.short	0x010a
        /*07a2*/ 	.byte	0x17
	.zero		1


	//   ....[104]....
        /*07a4*/ 	.word	0x00004260
        /*07a8*/ 	.word	0x000000ff
        /*07ac*/ 	.word	0x00000000
        /*07b0*/ 	.short	0x010a
        /*07b2*/ 	.byte	0x05
	.zero		1


	//   ....[105]....
        /*07b4*/ 	.word	0x000043a0
        /*07b8*/ 	.word	0x000000ff
        /*07bc*/ 	.word	0x00000000
        /*07c0*/ 	.short	0x010a
        /*07c2*/ 	.byte	0x04
	.zero		1


	//   ....[106]....
        /*07c4*/ 	.word	0x000045f0
        /*07c8*/ 	.word	0x000000ff
        /*07cc*/ 	.word	0x00000000
        /*07d0*/ 	.short	0x010a
        /*07d2*/ 	.byte	0x04
	.zero		1


	//   ....[107]....
        /*07d4*/ 	.word	0x00004680
        /*07d8*/ 	.word	0x000000ff
        /*07dc*/ 	.word	0x00000000
        /*07e0*/ 	.short	0x010a
        /*07e2*/ 	.byte	0x05
	.zero		1


	//   ....[108]....
        /*07e4*/ 	.word	0x00004710
        /*07e8*/ 	.word	0x000000ff
        /*07ec*/ 	.word	0x00000000
        /*07f0*/ 	.short	0x010a
        /*07f2*/ 	.byte	0x05
	.zero		1


	//   ....[109]....
        /*07f4*/ 	.word	0x000047b0
        /*07f8*/ 	.word	0x00000000
        /*07fc*/ 	.word	0x00000000
        /*0800*/ 	.short	0x010a
        /*0802*/ 	.byte	0xff
	.zero		1


	//   ....[110]....
        /*0804*/ 	.word	0x000047f0
        /*0808*/ 	.word	0x00000000
        /*080c*/ 	.word	0x00000000
        /*0810*/ 	.short	0x010a
        /*0812*/ 	.byte	0xff
	.zero		1


	//   ....[111]....
        /*0814*/ 	.word	0x00004860
        /*0818*/ 	.word	0x000000ff
        /*081c*/ 	.word	0x00000000
        /*0820*/ 	.short	0x0101
        /*0822*/ 	.byte	0x04
	.zero		1


	//   ....[112]....
        /*0824*/ 	.word	0x000048a0
        /*0828*/ 	.word	0x000000ff
        /*082c*/ 	.word	0x000001d0
        /*0830*/ 	.short	0x010a
        /*0832*/ 	.byte	0x11
	.zero		1


	//   ....[113]....
        /*0834*/ 	.word	0x000048f0
        /*0838*/ 	.word	0x000000ff
        /*083c*/ 	.word	0x00000000
        /*0840*/ 	.short	0x0101
        /*0842*/ 	.byte	0x04
	.zero		1


	//   ....[114]....
        /*0844*/ 	.word	0x00004e00
        /*0848*/ 	.word	0x00000008
        /*084c*/ 	.word	0x00000150
        /*0850*/ 	.short	0x010a
        /*0852*/ 	.byte	0xff
	.zero		1


	//   ....[115]....
        /*0854*/ 	.word	0x00004f70
        /*0858*/ 	.word	0x00000000
        /*085c*/ 	.word	0x00000000
        /*0860*/ 	.short	0x0101
        /*0862*/ 	.byte	0xff
	.zero		1


	//   ....[116]....
        /*0864*/ 	.word	0x00005450
        /*0868*/ 	.word	0x000000ff
        /*086c*/ 	.word	0x00000148
        /*0870*/ 	.short	0x010a
        /*0872*/ 	.byte	0x15
	.zero		1


	//   ....[117]....
        /*0874*/ 	.word	0x000055e0
        /*0878*/ 	.word	0x000000ff
        /*087c*/ 	.word	0x00000120
        /*0880*/ 	.short	0x010a
        /*0882*/ 	.byte	0x15
	.zero		1


	//   ....[118]....
        /*0884*/ 	.word	0x000057b0
        /*0888*/ 	.word	0x000000ff
        /*088c*/ 	.word	0x00000100
        /*0890*/ 	.short	0x010b
        /*0892*/ 	.byte	0x15
	.zero		1


	//   ....[119]....
        /*0894*/ 	.word	0x000057c0
        /*0898*/ 	.word	0x000000ff
        /*089c*/ 	.word	0x00000000
        /*08a0*/ 	.short	0x0101
        /*08a2*/ 	.byte	0x34
	.zero		1


	//   ....[120]....
        /*08a4*/ 	.word	0x000057d0
        /*08a8*/ 	.word	0x000000ff
        /*08ac*/ 	.word	0x00000128
        /*08b0*/ 	.short	0x010a
        /*08b2*/ 	.byte	0x15
	.zero		1


	//   ....[121]....
        /*08b4*/ 	.word	0x00005980
        /*08b8*/ 	.word	0x000000ff
        /*08bc*/ 	.word	0x00000108
        /*08c0*/ 	.short	0x010b
        /*08c2*/ 	.byte	0x15
	.zero		1


	//   ....[122]....
        /*08c4*/ 	.word	0x00005990
        /*08c8*/ 	.word	0x000000ff
        /*08cc*/ 	.word	0x00000000
        /*08d0*/ 	.short	0x0101
        /*08d2*/ 	.byte	0x2f
	.zero		1


	//   ....[123]....
        /*08d4*/ 	.word	0x000059a0
        /*08d8*/ 	.word	0x000000ff
        /*08dc*/ 	.word	0x00000130
        /*08e0*/ 	.short	0x010a
        /*08e2*/ 	.byte	0x15
	.zero		1


	//   ....[124]....
        /*08e4*/ 	.word	0x00005b70
        /*08e8*/ 	.word	0x000000ff
        /*08ec*/ 	.word	0x00000110
        /*08f0*/ 	.short	0x010b
        /*08f2*/ 	.byte	0x15
	.zero		1


	//   ....[125]....
        /*08f4*/ 	.word	0x00005b80
        /*08f8*/ 	.word	0x000000ff
        /*08fc*/ 	.word	0x00000000
        /*0900*/ 	.short	0x0101
        /*0902*/ 	.byte	0x2e
	.zero		1


	//   ....[126]....
        /*0904*/ 	.word	0x00005b90
        /*0908*/ 	.word	0x000000ff
        /*090c*/ 	.word	0x00000138
        /*0910*/ 	.short	0x010a
        /*0912*/ 	.byte	0x15
	.zero		1


	//   ....[127]....
        /*0914*/ 	.word	0x00005de0
        /*0918*/ 	.word	0x000000ff
        /*091c*/ 	.word	0x00000118
        /*0920*/ 	.short	0x010b
        /*0922*/ 	.byte	0x15
	.zero		1


	//   ....[128]....
        /*0924*/ 	.word	0x00005df0
        /*0928*/ 	.word	0x000000ff
        /*092c*/ 	.word	0x00000000
        /*0930*/ 	.short	0x0101
        /*0932*/ 	.byte	0x27
	.zero		1


	//   ....[129]....
        /*0934*/ 	.word	0x00005e20
        /*0938*/ 	.word	0x000000ff
        /*093c*/ 	.word	0x00000120
        /*0940*/ 	.short	0x010a
        /*0942*/ 	.byte	0x15
	.zero		1


	//   ....[130]....
        /*0944*/ 	.word	0x00005e40
        /*0948*/ 	.word	0x000000ff
        /*094c*/ 	.word	0x00000128
        /*0950*/ 	.short	0x010a
        /*0952*/ 	.byte	0x15
	.zero		1


	//   ....[131]....
        /*0954*/ 	.word	0x00005e60
        /*0958*/ 	.word	0x000000ff
        /*095c*/ 	.word	0x00000130
        /*0960*/ 	.short	0x010a
        /*0962*/ 	.byte	0x15
	.zero		1


	//   ....[132]....
        /*0964*/ 	.word	0x00005ea0
        /*0968*/ 	.word	0x00000000
        /*096c*/ 	.word	0x00000138
        /*0970*/ 	.short	0x010a
        /*0972*/ 	.byte	0xff
	.zero		1


	//   ....[133]....
        /*0974*/ 	.word	0x000061c0
        /*0978*/ 	.word	0x00000003
        /*097c*/ 	.word	0x00000150
        /*0980*/ 	.short	0x010a
        /*0982*/ 	.byte	0xff
	.zero		1


	//   ....[134]....
        /*0984*/ 	.word	0x00006340
        /*0988*/ 	.word	0x00000000
        /*098c*/ 	.word	0x00000000
        /*0990*/ 	.short	0x0101
        /*0992*/ 	.byte	0xff
	.zero		1


	//   ....[135]....
        /*0994*/ 	.word	0x00006e60
        /*0998*/ 	.word	0x00000005
        /*099c*/ 	.word	0x00000100
        /*09a0*/ 	.short	0x010a
        /*09a2*/ 	.byte	0xff
	.zero		1


	//   ....[136]....
        /*09a4*/ 	.word	0x00006ea0
        /*09a8*/ 	.word	0x0000005a
        /*09ac*/ 	.word	0x00000170
        /*09b0*/ 	.short	0x010a
        /*09b2*/ 	.byte	0xff
	.zero		1


	//   ....[137]....
        /*09b4*/ 	.word	0x00006fe0
        /*09b8*/ 	.word	0x00000005
        /*09bc*/ 	.word	0x00000100
        /*09c0*/ 	.short	0x010a
        /*09c2*/ 	.byte	0xff
	.zero		1


	//   ....[138]....
        /*09c4*/ 	.word	0x00007110
        /*09c8*/ 	.word	0x00000000
        /*09cc*/ 	.word	0x00000000
        /*09d0*/ 	.short	0x0101
        /*09d2*/ 	.byte	0xff
	.zero		1


	//   ....[139]....
        /*09d4*/ 	.word	0x00007170
        /*09d8*/ 	.word	0x0000005a
        /*09dc*/ 	.word	0x00000170
        /*09e0*/ 	.short	0x010a
        /*09e2*/ 	.byte	0xff
	.zero		1


	//   ....[140]....
        /*09e4*/ 	.word	0x00007d10
        /*09e8*/ 	.word	0x00000067
        /*09ec*/ 	.word	0x00000100
        /*09f0*/ 	.short	0x010a
        /*09f2*/ 	.byte	0xff
	.zero		1


	//   ....[141]....
        /*09f4*/ 	.word	0x00007de0
        /*09f8*/ 	.word	0x00000067
        /*09fc*/ 	.word	0x00000100
        /*0a00*/ 	.short	0x010a
        /*0a02*/ 	.byte	0xff
	.zero		1


	//   ....[142]....
        /*0a04*/ 	.word	0x00007f10
        /*0a08*/ 	.word	0x00000000
        /*0a0c*/ 	.word	0x00000000
        /*0a10*/ 	.short	0x0101
        /*0a12*/ 	.byte	0xff
	.zero		1


	//   ....[143]....
        /*0a14*/ 	.word	0x00008aa0
        /*0a18*/ 	.word	0x00000067
        /*0a1c*/ 	.word	0x00000100
        /*0a20*/ 	.short	0x010a
        /*0a22*/ 	.byte	0xff
	.zero		1


	//   ....[144]....
        /*0a24*/ 	.word	0x00008b70
        /*0a28*/ 	.word	0x00000067
        /*0a2c*/ 	.word	0x00000100
        /*0a30*/ 	.short	0x010a
        /*0a32*/ 	.byte	0xff
	.zero		1


	//   ....[145]....
        /*0a34*/ 	.word	0x00008ca0
        /*0a38*/ 	.word	0x00000000
        /*0a3c*/ 	.word	0x00000000
        /*0a40*/ 	.short	0x0101
        /*0a42*/ 	.byte	0xff
	.zero		1


	//   ....[146]....
        /*0a44*/ 	.word	0x00009850
        /*0a48*/ 	.word	0x00000066
        /*0a4c*/ 	.word	0x00000100
        /*0a50*/ 	.short	0x010a
        /*0a52*/ 	.byte	0xff
	.zero		1


	//   ....[147]....
        /*0a54*/ 	.word	0x00009920
        /*0a58*/ 	.word	0x00000066
        /*0a5c*/ 	.word	0x00000100
        /*0a60*/ 	.short	0x010a
        /*0a62*/ 	.byte	0xff
	.zero		1


	//   ....[148]....
        /*0a64*/ 	.word	0x00009a50
        /*0a68*/ 	.word	0x00000000
        /*0a6c*/ 	.word	0x00000000
        /*0a70*/ 	.short	0x0101
        /*0a72*/ 	.byte	0xff
	.zero		1


	//   ....[149]....
        /*0a74*/ 	.word	0x00009d30
        /*0a78*/ 	.word	0x0000005a
        /*0a7c*/ 	.word	0x00000000
        /*0a80*/ 	.short	0x0101
        /*0a82*/ 	.byte	0xff
	.zero		1


	//   ....[150]....
        /*0a84*/ 	.word	0x0000a6f0
        /*0a88*/ 	.word	0x00000000
        /*0a8c*/ 	.word	0x000001c0
        /*0a90*/ 	.short	0x010a
        /*0a92*/ 	.byte	0xff
	.zero		1


	//   ....[151]....
        /*0a94*/ 	.word	0x0000a750
        /*0a98*/ 	.word	0x00000000
        /*0a9c*/ 	.word	0x00000080
        /*0aa0*/ 	.short	0x010a
        /*0aa2*/ 	.byte	0xff
	.zero		1


	//   ....[152]....
        /*0aa4*/ 	.word	0x0000a7b0
        /*0aa8*/ 	.word	0x00000000
        /*0aac*/ 	.word	0x00000080
        /*0ab0*/ 	.short	0x010a
        /*0ab2*/ 	.byte	0xff
	.zero		1


	//   ....[153]....
        /*0ab4*/ 	.word	0x0000a800
        /*0ab8*/ 	.word	0x00000003
        /*0abc*/ 	.word	0x00000150
        /*0ac0*/ 	.short	0x010a
        /*0ac2*/ 	.byte	0xff
	.zero		1


	//   ....[154]....
        /*0ac4*/ 	.word	0x0000a860
        /*0ac8*/ 	.word	0x00000000
        /*0acc*/ 	.word	0x00000000
        /*0ad0*/ 	.short	0x010a
        /*0ad2*/ 	.byte	0xff
	.zero		1


	//   ....[155]....
        /*0ad4*/ 	.word	0x0000a8c0
        /*0ad8*/ 	.word	0x00000000
        /*0adc*/ 	.word	0x00000000
        /*0ae0*/ 	.short	0x010a
        /*0ae2*/ 	.byte	0xff
	.zero		1


	//   ....[156]....
        /*0ae4*/ 	.word	0x0000a920
        /*0ae8*/ 	.word	0x00000000
        /*0aec*/ 	.word	0x00000000
        /*0af0*/ 	.short	0x010a
        /*0af2*/ 	.byte	0xff
	.zero		1


	//   ....[157]....
        /*0af4*/ 	.word	0x0000a980
        /*0af8*/ 	.word	0x00000000
        /*0afc*/ 	.word	0x00000000
        /*0b00*/ 	.short	0x010a
        /*0b02*/ 	.byte	0xff
	.zero		1


	//   ....[158]....
        /*0b04*/ 	.word	0x0000a9e0
        /*0b08*/ 	.word	0x00000000
        /*0b0c*/ 	.word	0x00000000
        /*0b10*/ 	.short	0x010a
        /*0b12*/ 	.byte	0xff
	.zero		1


	//   ....[159]....
        /*0b14*/ 	.word	0x0000aa40
        /*0b18*/ 	.word	0x00000000
        /*0b1c*/ 	.word	0x00000000
        /*0b20*/ 	.short	0x010a
        /*0b22*/ 	.byte	0xff
	.zero		1


	//   ....[160]....
        /*0b24*/ 	.word	0x0000aaa0
        /*0b28*/ 	.word	0x00000000
        /*0b2c*/ 	.word	0x00000000
        /*0b30*/ 	.short	0x010a
        /*0b32*/ 	.byte	0xff
	.zero		1


	//   ....[161]....
        /*0b34*/ 	.word	0x0000ab00
        /*0b38*/ 	.word	0x00000000
        /*0b3c*/ 	.word	0x00000000
        /*0b40*/ 	.short	0x010a
        /*0b42*/ 	.byte	0xff
	.zero		1


	//   ....[162]....
        /*0b44*/ 	.word	0x0000ab60
        /*0b48*/ 	.word	0x00000000
        /*0b4c*/ 	.word	0x00000000
        /*0b50*/ 	.short	0x010a
        /*0b52*/ 	.byte	0xff
	.zero		1


	//   ....[163]....
        /*0b54*/ 	.word	0x0000abc0
        /*0b58*/ 	.word	0x00000000
        /*0b5c*/ 	.word	0x00000000
        /*0b60*/ 	.short	0x010a
        /*0b62*/ 	.byte	0xff
	.zero		1


	//   ....[164]....
        /*0b64*/ 	.word	0x0000ac20
        /*0b68*/ 	.word	0x00000000
        /*0b6c*/ 	.word	0x00000000
        /*0b70*/ 	.short	0x010a
        /*0b72*/ 	.byte	0xff
	.zero		1


	//   ....[165]....
        /*0b74*/ 	.word	0x0000ac80
        /*0b78*/ 	.word	0x00000000
        /*0b7c*/ 	.word	0x00000000
        /*0b80*/ 	.short	0x010a
        /*0b82*/ 	.byte	0xff
	.zero		1


	//   ....[166]....
        /*0b84*/ 	.word	0x0000ace0
        /*0b88*/ 	.word	0x00000000
        /*0b8c*/ 	.word	0x00000000
        /*0b90*/ 	.short	0x010a
        /*0b92*/ 	.byte	0xff
	.zero		1


	//   ....[167]....
        /*0b94*/ 	.word	0x0000ad40
        /*0b98*/ 	.word	0x00000000
        /*0b9c*/ 	.word	0x00000000
        /*0ba0*/ 	.short	0x010a
        /*0ba2*/ 	.byte	0xff
	.zero		1


	//   ....[168]....
        /*0ba4*/ 	.word	0x0000ada0
        /*0ba8*/ 	.word	0x00000000
        /*0bac*/ 	.word	0x00000000
        /*0bb0*/ 	.short	0x010a
        /*0bb2*/ 	.byte	0xff
	.zero		1


	//   ....[169]....
        /*0bb4*/ 	.word	0x0000adf0
        /*0bb8*/ 	.word	0x00000002
        /*0bbc*/ 	.word	0x000001b0
        /*0bc0*/ 	.short	0x010a
        /*0bc2*/ 	.byte	0xff
	.zero		1


	//   ....[170]....
        /*0bc4*/ 	.word	0x0000ae50
        /*0bc8*/ 	.word	0x00000002
        /*0bcc*/ 	.word	0x00000160
        /*0bd0*/ 	.short	0x010a
        /*0bd2*/ 	.byte	0xff
	.zero		1


	//   ....[171]....
        /*0bd4*/ 	.word	0x0000aea0
        /*0bd8*/ 	.word	0x00000002
        /*0bdc*/ 	.word	0x00000150
        /*0be0*/ 	.short	0x010a
        /*0be2*/ 	.byte	0xff
	.zero		1


	//   ....[172]....
        /*0be4*/ 	.word	0x0000af00
        /*0be8*/ 	.word	0x00000000
        /*0bec*/ 	.word	0x00000160
        /*0bf0*/ 	.short	0x010a
        /*0bf2*/ 	.byte	0xff
	.zero		1


	//   ....[173]....
        /*0bf4*/ 	.word	0x0000af60
        /*0bf8*/ 	.word	0x00000000
        /*0bfc*/ 	.word	0x00000008
        /*0c00*/ 	.short	0x010a
        /*0c02*/ 	.byte	0xff
	.zero		1


	//   ....[174]....
        /*0c04*/ 	.word	0x0000b040
        /*0c08*/ 	.word	0x00000000
        /*0c0c*/ 	.word	0x00000008
        /*0c10*/ 	.short	0x010a
        /*0c12*/ 	.byte	0xff
	.zero		1


	//   ....[175]....
        /*0c14*/ 	.word	0x0000b090
        /*0c18*/ 	.word	0x00000000
        /*0c1c*/ 	.word	0x00000150
        /*0c20*/ 	.short	0x010a
        /*0c22*/ 	.byte	0xff
	.zero		1


	//   ....[176]....
        /*0c24*/ 	.word	0x0000b0f0
        /*0c28*/ 	.word	0x00000000
        /*0c2c*/ 	.word	0x00000190
        /*0c30*/ 	.short	0x010a
        /*0c32*/ 	.byte	0xff
	.zero		1


	//   ....[177]....
        /*0c34*/ 	.word	0x0000b150
        /*0c38*/ 	.word	0x00000000
        /*0c3c*/ 	.word	0x00000000
        /*0c40*/ 	.short	0x010a
        /*0c42*/ 	.byte	0xff
	.zero		1


	//   ....[178]....
        /*0c44*/ 	.word	0x0000b1b0
        /*0c48*/ 	.word	0x00000000
        /*0c4c*/ 	.word	0x00000000
        /*0c50*/ 	.short	0x010a
        /*0c52*/ 	.byte	0xff
	.zero		1


	//   ....[179]....
        /*0c54*/ 	.word	0x0000b210
        /*0c58*/ 	.word	0x00000000
        /*0c5c*/ 	.word	0x00000000
        /*0c60*/ 	.short	0x010a
        /*0c62*/ 	.byte	0xff
	.zero		1


	//   ....[180]....
        /*0c64*/ 	.word	0x0000b270
        /*0c68*/ 	.word	0x00000000
        /*0c6c*/ 	.word	0x00000000
        /*0c70*/ 	.short	0x010a
        /*0c72*/ 	.byte	0xff
	.zero		1


	//   ....[181]....
        /*0c74*/ 	.word	0x0000b2d0
        /*0c78*/ 	.word	0x00000000
        /*0c7c*/ 	.word	0x000001d0
        /*0c80*/ 	.short	0x010a
        /*0c82*/ 	.byte	0xff
	.zero		1


	//   ....[182]....
        /*0c84*/ 	.word	0x0000b320
        /*0c88*/ 	.word	0x00000008
        /*0c8c*/ 	.word	0x00000150
        /*0c90*/ 	.short	0x010a
        /*0c92*/ 	.byte	0xff
	.zero		1


	//   ....[183]....
        /*0c94*/ 	.word	0x0000b380
        /*0c98*/ 	.word	0x00000000
        /*0c9c*/ 	.word	0x00000148
        /*0ca0*/ 	.short	0x010a
        /*0ca2*/ 	.byte	0xff
	.zero		1


	//   ....[184]....
        /*0ca4*/ 	.word	0x0000b3e0
        /*0ca8*/ 	.word	0x00000005
        /*0cac*/ 	.word	0x00000120
        /*0cb0*/ 	.short	0x010a
        /*0cb2*/ 	.byte	0xff
	.zero		1


	//   ....[185]....
        /*0cb4*/ 	.word	0x0000b440
        /*0cb8*/ 	.word	0x00000005
        /*0cbc*/ 	.word	0x00000128
        /*0cc0*/ 	.short	0x010a
        /*0cc2*/ 	.byte	0xff
	.zero		1


	//   ....[186]....
        /*0cc4*/ 	.word	0x0000b4a0
        /*0cc8*/ 	.word	0x00000005
        /*0ccc*/ 	.word	0x00000130
        /*0cd0*/ 	.short	0x010a
        /*0cd2*/ 	.byte	0xff
	.zero		1


	//   ....[187]....
        /*0cd4*/ 	.word	0x0000b500
        /*0cd8*/ 	.word	0x00000005
        /*0cdc*/ 	.word	0x00000138
        /*0ce0*/ 	.short	0x010a
        /*0ce2*/ 	.byte	0xff
	.zero		1


	//   ....[188]....
        /*0ce4*/ 	.word	0x0000b560
        /*0ce8*/ 	.word	0x00000000
        /*0cec*/ 	.word	0x00000120
        /*0cf0*/ 	.short	0x010a
        /*0cf2*/ 	.byte	0xff
	.zero		1


	//   ....[189]....
        /*0cf4*/ 	.word	0x0000b5c0
        /*0cf8*/ 	.word	0x00000000
        /*0cfc*/ 	.word	0x00000128
        /*0d00*/ 	.short	0x010a
        /*0d02*/ 	.byte	0xff
	.zero		1


	//   ....[190]....
        /*0d04*/ 	.word	0x0000b620
        /*0d08*/ 	.word	0x00000000
        /*0d0c*/ 	.word	0x00000130
        /*0d10*/ 	.short	0x010a
        /*0d12*/ 	.byte	0xff
	.zero		1


	//   ....[191]....
        /*0d14*/ 	.word	0x0000b670
        /*0d18*/ 	.word	0x00000003
        /*0d1c*/ 	.word	0x00000150
        /*0d20*/ 	.short	0x010a
        /*0d22*/ 	.byte	0xff
	.zero		1


	//   ....[192]....
        /*0d24*/ 	.word	0x0000b6c0
        /*0d28*/ 	.word	0x00000005
        /*0d2c*/ 	.word	0x00000100
        /*0d30*/ 	.short	0x010a
        /*0d32*/ 	.byte	0xff
	.zero		1


	//   ....[193]....
        /*0d34*/ 	.word	0x0000b710
        /*0d38*/ 	.word	0x0000005a
        /*0d3c*/ 	.word	0x00000170
        /*0d40*/ 	.short	0x010a
        /*0d42*/ 	.byte	0xff
	.zero		1


	//   ....[194]....
        /*0d44*/ 	.word	0x0000b760
        /*0d48*/ 	.word	0x00000067
        /*0d4c*/ 	.word	0x00000100
        /*0d50*/ 	.short	0x010a
        /*0d52*/ 	.byte	0xff
	.zero		1


	//   ....[195]....
        /*0d54*/ 	.word	0x0000b7b0
        /*0d58*/ 	.word	0x00000067
        /*0d5c*/ 	.word	0x00000100
        /*0d60*/ 	.short	0x010a
        /*0d62*/ 	.byte	0xff
	.zero		1


	//   ....[196]....
        /*0d64*/ 	.word	0x0000b800
        /*0d68*/ 	.word	0x00000066
        /*0d6c*/ 	.word	0x00000100
        /*0d70*/ 	.short	0x010a
        /*0d72*/ 	.byte	0xff
	.zero		1


	//----- nvinfo : EIATTR_NUM_MBARRIERS
	.align		4
.L_48:
        /*0d74*/ 	.byte	0x03, 0x38
        /*0d76*/ 	.short	0x003b


	//----- nvinfo : EIATTR_EXIT_INSTR_OFFSETS
	.align		4
        /*0d78*/ 	.byte	0x04, 0x1c
        /*0d7a*/ 	.short	(.L_50 - .L_49)


	//   ....[0]....
.L_49:
        /*0d7c*/ 	.word	0x00003330


	//   ....[1]....
        /*0d80*/ 	.word	0x00003820


	//   ....[2]....
        /*0d84*/ 	.word	0x00003880


	//   ....[3]....
        /*0d88*/ 	.word	0x00004b20


	//   ....[4]....
        /*0d8c*/ 	.word	0x00005ed0


	//   ....[5]....
        /*0d90*/ 	.word	0x00005f10


	//   ....[6]....
        /*0d94*/ 	.word	0x0000a6e0


	//----- nvinfo : EIATTR_MAX_THREADS
	.align		4
.L_50:
        /*0d98*/ 	.byte	0x04, 0x05
        /*0d9a*/ 	.short	(.L_52 - .L_51)
.L_51:
        /*0d9c*/ 	.word	0x00000100
        /*0da0*/ 	.word	0x00000001
        /*0da4*/ 	.word	0x00000001


	//----- nvinfo : EIATTR_CRS_STACK_SIZE
	.align		4
.L_52:
        /*0da8*/ 	.byte	0x04, 0x1e
        /*0daa*/ 	.short	(.L_54 - .L_53)
.L_53:
        /*0dac*/ 	.word	0x00000000


	//----- nvinfo : EIATTR_CBANK_PARAM_SIZE
	.align		4
.L_54:
        /*0db0*/ 	.byte	0x03, 0x19
        /*0db2*/ 	.short	0x0800


	//----- nvinfo : EIATTR_PARAM_CBANK
	.align		4
        /*0db4*/ 	.byte	0x04, 0x0a
        /*0db6*/ 	.short	(.L_56 - .L_55)
	.align		4
.L_55:
        /*0db8*/ 	.word	index@(.nv.constant0._ZN7cutlass13device_kernelINS_4gemm6kernel13GemmUniversalIN4cute5tupleIJiiiiEEENS1_10collective13CollectiveMmaINS1_35MainloopSm100TmaUmmaWarpSpecializedILi16ELi2ELi4ENS5_IJNS4_1CILi4EEENSA_ILi1EEESC_EEEEENS5_IJNSA_ILi128EEENSA_ILi256EEENSA_ILi64EEEEEENS_12float_e5m2_tENS5_IJlSC_lEEESJ_SK_NS4_8TiledMMAINS4_8MMA_AtomIJNS4_10MMA_TraitsINS4_25SM100_MMA_F8F6F4_2x1SM_SSEJSJ_SJ_fSF_SG_NS4_17integral_constantINS4_4UMMA5MajorELSR_0EEESS_NSP_INSQ_7ScaleInELST_0EEESU_EEEEEENS4_6LayoutINS5_IJSC_SC_SC_EEENS5_IJNSA_ILi0EEESZ_SZ_EEEEENS5_IJNS4_10UnderscoreES12_S12_EEEEENS4_18SM100_TMA_2SM_LOADENS4_14ComposedLayoutINS4_7SwizzleILi2ELi4ELi3EEENS4_18smem_ptr_flag_bitsILi8EEENSX_INS5_IJNSA_ILi8EEESH_EEENS5_IJSH_SC_EEEEEEEvNS4_8identityENS4_28SM100_TMA_2SM_LOAD_MULTICASTES1F_vS1G_EENS_8epilogue10collective18CollectiveEpilogueINS1J_23Sm100TmaWarpSpecializedILi4ELi2ELi32ELb0ELb0EEEJNS5_IJSH_SG_SH_EEENS5_IJNSX_ISH_SC_EENSX_INS5_IJNSA_ILi32EEENSA_ILi2EEEEEENS5_IJSC_SF_EEEEEEEESJ_SK_SJ_SK_NS1J_6fusion15FusionCallbacksIS1N_NS1W_17LinearCombinationISJ_fSJ_fLNS_15FloatRoundStyleE2EEES1O_S1V_JEEENS4_5SM1004TMEM4LOAD26SM100_TMEM_LOAD_32dp32b32xENS4_13SM90_TMA_LOADENS16_INS17_ILi1ELi4ELi3EEES1A_NSX_INS5_IJS1B_S1Q_EEENS5_IJS1Q_SC_EEEEEEENS4_39AutoVectorizingCopyWithAssumedAlignmentILi128EEENS4_14SM90_TMA_STOREES2B_S2D_S2D_EEEvvEEEEvNT_6ParamsE)
        /*0dbc*/ 	.short	0x0380
        /*0dbe*/ 	.short	0x0800


	//----- nvinfo : EIATTR_SW_WAR
	.align		4
.L_56:
        /*0dc0*/ 	.byte	0x04, 0x36
        /*0dc2*/ 	.short	(.L_58 - .L_57)
.L_57:
        /*0dc4*/ 	.word	0x00000008
.L_58:


//--------------------- .nv.callgraph             --------------------------
	.section	.nv.callgraph,"",@"SHT_CUDA_CALLGRAPH"
	.align	4
	.sectionentsize	8
	.align		4
        /*0000*/ 	.word	0x00000000
	.align		4
        /*0004*/ 	.word	0xffffffff
	.align		4
        /*0008*/ 	.word	index@(_ZN7cutlass13device_kernelINS_4gemm6kernel13GemmUniversalIN4cute5tupleIJiiiiEEENS1_10collective13CollectiveMmaINS1_35MainloopSm100TmaUmmaWarpSpecializedILi16ELi2ELi4ENS5_IJNS4_1CILi4EEENSA_ILi1EEESC_EEEEENS5_IJNSA_ILi128EEENSA_ILi256EEENSA_ILi64EEEEEENS_12float_e5m2_tENS5_IJlSC_lEEESJ_SK_NS4_8TiledMMAINS4_8MMA_AtomIJNS4_10MMA_TraitsINS4_25SM100_MMA_F8F6F4_2x1SM_SSEJSJ_SJ_fSF_SG_NS4_17integral_constantINS4_4UMMA5MajorELSR_0EEESS_NSP_INSQ_7ScaleInELST_0EEESU_EEEEEENS4_6LayoutINS5_IJSC_SC_SC_EEENS5_IJNSA_ILi0EEESZ_SZ_EEEEENS5_IJNS4_10UnderscoreES12_S12_EEEEENS4_18SM100_TMA_2SM_LOADENS4_14ComposedLayoutINS4_7SwizzleILi2ELi4ELi3EEENS4_18smem_ptr_flag_bitsILi8EEENSX_INS5_IJNSA_ILi8EEESH_EEENS5_IJSH_SC_EEEEEEEvNS4_8identityENS4_28SM100_TMA_2SM_LOAD_MULTICASTES1F_vS1G_EENS_8epilogue10collective18CollectiveEpilogueINS1J_23Sm100TmaWarpSpecializedILi4ELi2ELi32ELb0ELb0EEEJNS5_IJSH_SG_SH_EEENS5_IJNSX_ISH_SC_EENSX_INS5_IJNSA_ILi32EEENSA_ILi2EEEEEENS5_IJSC_SF_EEEEEEEESJ_SK_SJ_SK_NS1J_6fusion15FusionCallbacksIS1N_NS1W_17LinearCombinationISJ_fSJ_fLNS_15FloatRoundStyleE2EEES1O_S1V_JEEENS4_5SM1004TMEM4LOAD26SM100_TMEM_LOAD_32dp32b32xENS4_13SM90_TMA_LOADENS16_INS17_ILi1ELi4ELi3EEES1A_NSX_INS5_IJS1B_S1Q_EEENS5_IJS1Q_SC_EEEEEEENS4_39AutoVectorizingCopyWithAssumedAlignmentILi128EEENS4_14SM90_TMA_STOREES2B_S2D_S2D_EEEvvEEEEvNT_6ParamsE)
	.align		4
        /*000c*/ 	.word	index@(__assertfail)
	.align		4
        /*0010*/ 	.word	0x00000000
	.align		4
        /*0014*/ 	.word	0xfffffffe
	.align		4
        /*0018*/ 	.word	0x00000000
	.align		4
        /*001c*/ 	.word	0xfffffffd
	.align		4
        /*0020*/ 	.word	0x00000000
	.align		4
        /*0024*/ 	.word	0xfffffffc


//--------------------- .nv.constant4             --------------------------
	.section	.nv.constant4,"a",@progbits
	.align	8
	.align		8
.nv.constant4:
        /*0000*/ 	.dword	__assertfail
	.align		8
        /*0008*/ 	.dword	__unnamed_1
	.align		8
        /*0010*/ 	.dword	__unnamed_2
	.align		8
        /*0018*/ 	.dword	__unnamed_3
	.align		8
        /*0020*/ 	.dword	_ZN40_INTERNAL_bbdad9ae_4_k_cu_9c17bb4f_179204cuda3std3__45__cpo5beginE
	.align		8
        /*0028*/ 	.dword	_ZN40_INTERNAL_bbdad9ae_4_k_cu_9c17bb4f_179204cuda3std3__45__cpo3endE
	.align		8
        /*0030*/ 	.dword	_ZN40_INTERNAL_bbdad9ae_4_k_cu_9c17bb4f_179204cuda3std3__45__cpo6cbeginE
	.align		8
        /*0038*/ 	.dword	_ZN40_INTERNAL_bbdad9ae_4_k_cu_9c17bb4f_179204cuda3std3__45__cpo4cendE
	.align		8
        /*0040*/ 	.dword	_ZN40_INTERNAL_bbdad9ae_4_k_cu_9c17bb4f_179204cuda3std3__442_GLOBAL__N__bbdad9ae_4_k_cu_9c17bb4f_179206ignoreE
	.align		8
        /*0048*/ 	.dword	_ZN40_INTERNAL_bbdad9ae_4_k_cu_9c17bb4f_179204cuda3std3__419piecewise_constructE
	.align		8
        /*0050*/ 	.dword	_ZN40_INTERNAL_bbdad9ae_4_k_cu_9c17bb4f_179204cuda3std3__48in_placeE
	.align		8
        /*0058*/ 	.dword	_ZN40_INTERNAL_bbdad9ae_4_k_cu_9c17bb4f_179204cuda3std6ranges3__45__cpo4swapE
	.align		8
        /*0060*/ 	.dword	_ZN40_INTERNAL_bbdad9ae_4_k_cu_9c17bb4f_179204cuda3std6ranges3__45__cpo9iter_moveE
	.align		8
        /*0068*/ 	.dword	_ZN40_INTERNAL_bbdad9ae_4_k_cu_9c17bb4f_179204cute7productE
	.align		8
        /*0070*/ 	.dword	_ZN40_INTERNAL_bbdad9ae_4_k_cu_9c17bb4f_179204cute1_E
	.align		8
        /*0078*/ 	.dword	$str$25
	.align		8
        /*0080*/ 	.dword	$str$26
	.align		8
        /*0088*/ 	.dword	$str$27
	.align		8
        /*0090*/ 	.dword	$str$28


//--------------------- .text._ZN7cutlass13device_kernelINS_4gemm6kernel13GemmUniversalIN4cute5tupleIJiiiiEEENS1_10collective13CollectiveMmaINS1_35MainloopSm100TmaUmmaWarpSpecializedILi16ELi2ELi4ENS5_IJNS4_1CILi4EEENSA_ILi1EEESC_EEEEENS5_IJNSA_ILi128EEENSA_ILi256EEENSA_ILi64EEEEEENS_12float_e5m2_tENS5_IJlSC_lEEESJ_SK_NS4_8TiledMMAINS4_8MMA_AtomIJNS4_10MMA_TraitsINS4_25SM100_MMA_F8F6F4_2x1SM_SSEJSJ_SJ_fSF_SG_NS4_17integral_constantINS4_4UMMA5MajorELSR_0EEESS_NSP_INSQ_7ScaleInELST_0EEESU_EEEEEENS4_6LayoutINS5_IJSC_SC_SC_EEENS5_IJNSA_ILi0EEESZ_SZ_EEEEENS5_IJNS4_10UnderscoreES12_S12_EEEEENS4_18SM100_TMA_2SM_LOADENS4_14ComposedLayoutINS4_7SwizzleILi2ELi4ELi3EEENS4_18smem_ptr_flag_bitsILi8EEENSX_INS5_IJNSA_ILi8EEESH_EEENS5_IJSH_SC_EEEEEEEvNS4_8identityENS4_28SM100_TMA_2SM_LOAD_MULTICASTES1F_vS1G_EENS_8epilogue10collective18CollectiveEpilogueINS1J_23Sm100TmaWarpSpecializedILi4ELi2ELi32ELb0ELb0EEEJNS5_IJSH_SG_SH_EEENS5_IJNSX_ISH_SC_EENSX_INS5_IJNSA_ILi32EEENSA_ILi2EEEEEENS5_IJSC_SF_EEEEEEEESJ_SK_SJ_SK_NS1J_6fusion15FusionCallbacksIS1N_NS1W_17LinearCombinationISJ_fSJ_fLNS_15FloatRoundStyleE2EEES1O_S1V_JEEENS4_5SM1004TMEM4LOAD26SM100_TMEM_LOAD_32dp32b32xENS4_13SM90_TMA_LOADENS16_INS17_ILi1ELi4ELi3EEES1A_NSX_INS5_IJS1B_S1Q_EEENS5_IJS1Q_SC_EEEEEEENS4_39AutoVectorizingCopyWithAssumedAlignmentILi128EEENS4_14SM90_TMA_STOREES2B_S2D_S2D_EEEvvEEEEvNT_6ParamsE --------------------------
	.section	.text._ZN7cutlass13device_kernelINS_4gemm6kernel13GemmUniversalIN4cute5tupleIJiiiiEEENS1_10collective13CollectiveMmaINS1_35MainloopSm100TmaUmmaWarpSpecializedILi16ELi2ELi4ENS5_IJNS4_1CILi4EEENSA_ILi1EEESC_EEEEENS5_IJNSA_ILi128EEENSA_ILi256EEENSA_ILi64EEEEEENS_12float_e5m2_tENS5_IJlSC_lEEESJ_SK_NS4_8TiledMMAINS4_8MMA_AtomIJNS4_10MMA_TraitsINS4_25SM100_MMA_F8F6F4_2x1SM_SSEJSJ_SJ_fSF_SG_NS4_17integral_constantINS4_4UMMA5MajorELSR_0EEESS_NSP_INSQ_7ScaleInELST_0EEESU_EEEEEENS4_6LayoutINS5_IJSC_SC_SC_EEENS5_IJNSA_ILi0EEESZ_SZ_EEEEENS5_IJNS4_10UnderscoreES12_S12_EEEEENS4_18SM100_TMA_2SM_LOADENS4_14ComposedLayoutINS4_7SwizzleILi2ELi4ELi3EEENS4_18smem_ptr_flag_bitsILi8EEENSX_INS5_IJNSA_ILi8EEESH_EEENS5_IJSH_SC_EEEEEEEvNS4_8identityENS4_28SM100_TMA_2SM_LOAD_MULTICASTES1F_vS1G_EENS_8epilogue10collective18CollectiveEpilogueINS1J_23Sm100TmaWarpSpecializedILi4ELi2ELi32ELb0ELb0EEEJNS5_IJSH_SG_SH_EEENS5_IJNSX_ISH_SC_EENSX_INS5_IJNSA_ILi32EEENSA_ILi2EEEEEENS5_IJSC_SF_EEEEEEEESJ_SK_SJ_SK_NS1J_6fusion15FusionCallbacksIS1N_NS1W_17LinearCombinationISJ_fSJ_fLNS_15FloatRoundStyleE2EEES1O_S1V_JEEENS4_5SM1004TMEM4LOAD26SM100_TMEM_LOAD_32dp32b32xENS4_13SM90_TMA_LOADENS16_INS17_ILi1ELi4ELi3EEES1A_NSX_INS5_IJS1B_S1Q_EEENS5_IJS1Q_SC_EEEEEEENS4_39AutoVectorizingCopyWithAssumedAlignmentILi128EEENS4_14SM90_TMA_STOREES2B_S2D_S2D_EEEvvEEEEvNT_6ParamsE,"ax",@progbits
	.align	128
.text._ZN7cutlass13device_kernelINS_4gemm6kernel13GemmUniversalIN4cute5tupleIJiiiiEEENS1_10collective13CollectiveMmaINS1_35MainloopSm100TmaUmmaWarpSpecializedILi16ELi2ELi4ENS5_IJNS4_1CILi4EEENSA_ILi1EEESC_EEEEENS5_IJNSA_ILi128EEENSA_ILi256EEENSA_ILi64EEEEEENS_12float_e5m2_tENS5_IJlSC_lEEESJ_SK_NS4_8TiledMMAINS4_8MMA_AtomIJNS4_10MMA_TraitsINS4_25SM100_MMA_F8F6F4_2x1SM_SSEJSJ_SJ_fSF_SG_NS4_17integral_constantINS4_4UMMA5MajorELSR_0EEESS_NSP_INSQ_7ScaleInELST_0EEESU_EEEEEENS4_6LayoutINS5_IJSC_SC_SC_EEENS5_IJNSA_ILi0EEESZ_SZ_EEEEENS5_IJNS4_10UnderscoreES12_S12_EEEEENS4_18SM100_TMA_2SM_LOADENS4_14ComposedLayoutINS4_7SwizzleILi2ELi4ELi3EEENS4_18smem_ptr_flag_bitsILi8EEENSX_INS5_IJNSA_ILi8EEESH_EEENS5_IJSH_SC_EEEEEEEvNS4_8identityENS4_28SM100_TMA_2SM_LOAD_MULTICASTES1F_vS1G_EENS_8epilogue10collective18CollectiveEpilogueINS1J_23Sm100TmaWarpSpecializedILi4ELi2ELi32ELb0ELb0EEEJNS5_IJSH_SG_SH_EEENS5_IJNSX_ISH_SC_EENSX_INS5_IJNSA_ILi32EEENSA_ILi2EEEEEENS5_IJSC_SF_EEEEEEEESJ_SK_SJ_SK_NS1J_6fusion15FusionCallbacksIS1N_NS1W_17LinearCombinationISJ_fSJ_fLNS_15FloatRoundStyleE2EEES1O_S1V_JEEENS4_5SM1004TMEM4LOAD26SM100_TMEM_LOAD_32dp32b32xENS4_13SM90_TMA_LOADENS16_INS17_ILi1ELi4ELi3EEES1A_NSX_INS5_IJS1B_S1Q_EEENS5_IJS1Q_SC_EEEEEEENS4_39AutoVectorizingCopyWithAssumedAlignmentILi128EEENS4_14SM90_TMA_STOREES2B_S2D_S2D_EEEvvEEEEvNT_6ParamsE:
        .type           _ZN7cutlass13device_kernelINS_4gemm6kernel13GemmUniversalIN4cute5tupleIJiiiiEEENS1_10collective13CollectiveMmaINS1_35MainloopSm100TmaUmmaWarpSpecializedILi16ELi2ELi4ENS5_IJNS4_1CILi4EEENSA_ILi1EEESC_EEEEENS5_IJNSA_ILi128EEENSA_ILi256EEENSA_ILi64EEEEEENS_12float_e5m2_tENS5_IJlSC_lEEESJ_SK_NS4_8TiledMMAINS4_8MMA_AtomIJNS4_10MMA_TraitsINS4_25SM100_MMA_F8F6F4_2x1SM_SSEJSJ_SJ_fSF_SG_NS4_17integral_constantINS4_4UMMA5MajorELSR_0EEESS_NSP_INSQ_7ScaleInELST_0EEESU_EEEEEENS4_6LayoutINS5_IJSC_SC_SC_EEENS5_IJNSA_ILi0EEESZ_SZ_EEEEENS5_IJNS4_10UnderscoreES12_S12_EEEEENS4_18SM100_TMA_2SM_LOADENS4_14ComposedLayoutINS4_7SwizzleILi2ELi4ELi3EEENS4_18smem_ptr_flag_bitsILi8EEENSX_INS5_IJNSA_ILi8EEESH_EEENS5_IJSH_SC_EEEEEEEvNS4_8identityENS4_28SM100_TMA_2SM_LOAD_MULTICASTES1F_vS1G_EENS_8epilogue10collective18CollectiveEpilogueINS1J_23Sm100TmaWarpSpecializedILi4ELi2ELi32ELb0ELb0EEEJNS5_IJSH_SG_SH_EEENS5_IJNSX_ISH_SC_EENSX_INS5_IJNSA_ILi32EEENSA_ILi2EEEEEENS5_IJSC_SF_EEEEEEEESJ_SK_SJ_SK_NS1J_6fusion15FusionCallbacksIS1N_NS1W_17LinearCombinationISJ_fSJ_fLNS_15FloatRoundStyleE2EEES1O_S1V_JEEENS4_5SM1004TMEM4LOAD26SM100_TMEM_LOAD_32dp32b32xENS4_13SM90_TMA_LOADENS16_INS17_ILi1ELi4ELi3EEES1A_NSX_INS5_IJS1B_S1Q_EEENS5_IJS1Q_SC_EEEEEEENS4_39AutoVectorizingCopyWithAssumedAlignmentILi128EEENS4_14SM90_TMA_STOREES2B_S2D_S2D_EEEvvEEEEvNT_6ParamsE,@function
        .size           _ZN7cutlass13device_kernelINS_4gemm6kernel13GemmUniversalIN4cute5tupleIJiiiiEEENS1_10collective13CollectiveMmaINS1_35MainloopSm100TmaUmmaWarpSpecializedILi16ELi2ELi4ENS5_IJNS4_1CILi4EEENSA_ILi1EEESC_EEEEENS5_IJNSA_ILi128EEENSA_ILi256EEENSA_ILi64EEEEEENS_12float_e5m2_tENS5_IJlSC_lEEESJ_SK_NS4_8TiledMMAINS4_8MMA_AtomIJNS4_10MMA_TraitsINS4_25SM100_MMA_F8F6F4_2x1SM_SSEJSJ_SJ_fSF_SG_NS4_17integral_constantINS4_4UMMA5MajorELSR_0EEESS_NSP_INSQ_7ScaleInELST_0EEESU_EEEEEENS4_6LayoutINS5_IJSC_SC_SC_EEENS5_IJNSA_ILi0EEESZ_SZ_EEEEENS5_IJNS4_10UnderscoreES12_S12_EEEEENS4_18SM100_TMA_2SM_LOADENS4_14ComposedLayoutINS4_7SwizzleILi2ELi4ELi3EEENS4_18smem_ptr_flag_bitsILi8EEENSX_INS5_IJNSA_ILi8EEESH_EEENS5_IJSH_SC_EEEEEEEvNS4_8identityENS4_28SM100_TMA_2SM_LOAD_MULTICASTES1F_vS1G_EENS_8epilogue10collective18CollectiveEpilogueINS1J_23Sm100TmaWarpSpecializedILi4ELi2ELi32ELb0ELb0EEEJNS5_IJSH_SG_SH_EEENS5_IJNSX_ISH_SC_EENSX_INS5_IJNSA_ILi32EEENSA_ILi2EEEEEENS5_IJSC_SF_EEEEEEEESJ_SK_SJ_SK_NS1J_6fusion15FusionCallbacksIS1N_NS1W_17LinearCombinationISJ_fSJ_fLNS_15FloatRoundStyleE2EEES1O_S1V_JEEENS4_5SM1004TMEM4LOAD26SM100_TMEM_LOAD_32dp32b32xENS4_13SM90_TMA_LOADENS16_INS17_ILi1ELi4ELi3EEES1A_NSX_INS5_IJS1B_S1Q_EEENS5_IJS1Q_SC_EEEEEEENS4_39AutoVectorizingCopyWithAssumedAlignmentILi128EEENS4_14SM90_TMA_STOREES2B_S2D_S2D_EEEvvEEEEvNT_6ParamsE,(.L_x_228 - _ZN7cutlass13device_kernelINS_4gemm6kernel13GemmUniversalIN4cute5tupleIJiiiiEEENS1_10collective13CollectiveMmaINS1_35MainloopSm100TmaUmmaWarpSpecializedILi16ELi2ELi4ENS5_IJNS4_1CILi4EEENSA_ILi1EEESC_EEEEENS5_IJNSA_ILi128EEENSA_ILi256EEENSA_ILi64EEEEEENS_12float_e5m2_tENS5_IJlSC_lEEESJ_SK_NS4_8TiledMMAINS4_8MMA_AtomIJNS4_10MMA_TraitsINS4_25SM100_MMA_F8F6F4_2x1SM_SSEJSJ_SJ_fSF_SG_NS4_17integral_constantINS4_4UMMA5MajorELSR_0EEESS_NSP_INSQ_7ScaleInELST_0EEESU_EEEEEENS4_6LayoutINS5_IJSC_SC_SC_EEENS5_IJNSA_ILi0EEESZ_SZ_EEEEENS5_IJNS4_10UnderscoreES12_S12_EEEEENS4_18SM100_TMA_2SM_LOADENS4_14ComposedLayoutINS4_7SwizzleILi2ELi4ELi3EEENS4_18smem_ptr_flag_bitsILi8EEENSX_INS5_IJNSA_ILi8EEESH_EEENS5_IJSH_SC_EEEEEEEvNS4_8identityENS4_28SM100_TMA_2SM_LOAD_MULTICASTES1F_vS1G_EENS_8epilogue10collective18CollectiveEpilogueINS1J_23Sm100TmaWarpSpecializedILi4ELi2ELi32ELb0ELb0EEEJNS5_IJSH_SG_SH_EEENS5_IJNSX_ISH_SC_EENSX_INS5_IJNSA_ILi32EEENSA_ILi2EEEEEENS5_IJSC_SF_EEEEEEEESJ_SK_SJ_SK_NS1J_6fusion15FusionCallbacksIS1N_NS1W_17LinearCombinationISJ_fSJ_fLNS_15FloatRoundStyleE2EEES1O_S1V_JEEENS4_5SM1004TMEM4LOAD26SM100_TMEM_LOAD_32dp32b32xENS4_13SM90_TMA_LOADENS16_INS17_ILi1ELi4ELi3EEES1A_NSX_INS5_IJS1B_S1Q_EEENS5_IJS1Q_SC_EEEEEEENS4_39AutoVectorizingCopyWithAssumedAlignmentILi128EEENS4_14SM90_TMA_STOREES2B_S2D_S2D_EEEvvEEEEvNT_6ParamsE)
        .other          _ZN7cutlass13device_kernelINS_4gemm6kernel13GemmUniversalIN4cute5tupleIJiiiiEEENS1_10collective13CollectiveMmaINS1_35MainloopSm100TmaUmmaWarpSpecializedILi16ELi2ELi4ENS5_IJNS4_1CILi4EEENSA_ILi1EEESC_EEEEENS5_IJNSA_ILi128EEENSA_ILi256EEENSA_ILi64EEEEEENS_12float_e5m2_tENS5_IJlSC_lEEESJ_SK_NS4_8TiledMMAINS4_8MMA_AtomIJNS4_10MMA_TraitsINS4_25SM100_MMA_F8F6F4_2x1SM_SSEJSJ_SJ_fSF_SG_NS4_17integral_constantINS4_4UMMA5MajorELSR_0EEESS_NSP_INSQ_7ScaleInELST_0EEESU_EEEEEENS4_6LayoutINS5_IJSC_SC_SC_EEENS5_IJNSA_ILi0EEESZ_SZ_EEEEENS5_IJNS4_10UnderscoreES12_S12_EEEEENS4_18SM100_TMA_2SM_LOADENS4_14ComposedLayoutINS4_7SwizzleILi2ELi4ELi3EEENS4_18smem_ptr_flag_bitsILi8EEENSX_INS5_IJNSA_ILi8EEESH_EEENS5_IJSH_SC_EEEEEEEvNS4_8identityENS4_28SM100_TMA_2SM_LOAD_MULTICASTES1F_vS1G_EENS_8epilogue10collective18CollectiveEpilogueINS1J_23Sm100TmaWarpSpecializedILi4ELi2ELi32ELb0ELb0EEEJNS5_IJSH_SG_SH_EEENS5_IJNSX_ISH_SC_EENSX_INS5_IJNSA_ILi32EEENSA_ILi2EEEEEENS5_IJSC_SF_EEEEEEEESJ_SK_SJ_SK_NS1J_6fusion15FusionCallbacksIS1N_NS1W_17LinearCombinationISJ_fSJ_fLNS_15FloatRoundStyleE2EEES1O_S1V_JEEENS4_5SM1004TMEM4LOAD26SM100_TMEM_LOAD_32dp32b32xENS4_13SM90_TMA_LOADENS16_INS17_ILi1ELi4ELi3EEES1A_NSX_INS5_IJS1B_S1Q_EEENS5_IJS1Q_SC_EEEEEEENS4_39AutoVectorizingCopyWithAssumedAlignmentILi128EEENS4_14SM90_TMA_STOREES2B_S2D_S2D_EEEvvEEEEvNT_6ParamsE,@"STO_CUDA_ENTRY STV_DEFAULT"
_ZN7cutlass13device_kernelINS_4gemm6kernel13GemmUniversalIN4cute5tupleIJiiiiEEENS1_10collective13CollectiveMmaINS1_35MainloopSm100TmaUmmaWarpSpecializedILi16ELi2ELi4ENS5_IJNS4_1CILi4EEENSA_ILi1EEESC_EEEEENS5_IJNSA_ILi128EEENSA_ILi256EEENSA_ILi64EEEEEENS_12float_e5m2_tENS5_IJlSC_lEEESJ_SK_NS4_8TiledMMAINS4_8MMA_AtomIJNS4_10MMA_TraitsINS4_25SM100_MMA_F8F6F4_2x1SM_SSEJSJ_SJ_fSF_SG_NS4_17integral_constantINS4_4UMMA5MajorELSR_0EEESS_NSP_INSQ_7ScaleInELST_0EEESU_EEEEEENS4_6LayoutINS5_IJSC_SC_SC_EEENS5_IJNSA_ILi0EEESZ_SZ_EEEEENS5_IJNS4_10UnderscoreES12_S12_EEEEENS4_18SM100_TMA_2SM_LOADENS4_14ComposedLayoutINS4_7SwizzleILi2ELi4ELi3EEENS4_18smem_ptr_flag_bitsILi8EEENSX_INS5_IJNSA_ILi8EEESH_EEENS5_IJSH_SC_EEEEEEEvNS4_8identityENS4_28SM100_TMA_2SM_LOAD_MULTICASTES1F_vS1G_EENS_8epilogue10collective18CollectiveEpilogueINS1J_23Sm100TmaWarpSpecializedILi4ELi2ELi32ELb0ELb0EEEJNS5_IJSH_SG_SH_EEENS5_IJNSX_ISH_SC_EENSX_INS5_IJNSA_ILi32EEENSA_ILi2EEEEEENS5_IJSC_SF_EEEEEEEESJ_SK_SJ_SK_NS1J_6fusion15FusionCallbacksIS1N_NS1W_17LinearCombinationISJ_fSJ_fLNS_15FloatRoundStyleE2EEES1O_S1V_JEEENS4_5SM1004TMEM4LOAD26SM100_TMEM_LOAD_32dp32b32xENS4_13SM90_TMA_LOADENS16_INS17_ILi1ELi4ELi3EEES1A_NSX_INS5_IJS1B_S1Q_EEENS5_IJS1Q_SC_EEEEEEENS4_39AutoVectorizingCopyWithAssumedAlignmentILi128EEENS4_14SM90_TMA_STOREES2B_S2D_S2D_EEEvvEEEEvNT_6ParamsE:
[----:B------:R-:W1:Y:S01]  /*0000*/  LDC R1, c[0x0][0x37c] ;  /* 0x0000df00ff017b82 */ /* 0x000e620000000800 */
[----:B------:R-:W2:Y:S01]  /*0010*/  S2R R97, SR_TID.X ;  /* 0x0000000000617919 */ /* 0x000ea20000002100 */
[----:B------:R-:W3:Y:S06]  /*0020*/  LDCU.64 UR8, c[0x0][0x890] ;  /* 0x00011200ff0877ac */ /* 0x000eec0008000a00 */
[----:B------:R-:W4:Y:S01]  /*0030*/  S2UR UR58, SR_CgaCtaId ;  /* 0x00000000003a79c3 */ /* 0x000f220000008800 */
[----:B------:R-:W-:Y:S02]  /*0040*/  PRMT R86, RZ, 0x7610, R86 ;  /* 0x00007610ff567816 */ /* 0x000fe40000000056 */
[----:B------:R-:W-:Y:S01]  /*0050*/  ELECT P1, URZ, PT ;  /* 0x0000000000ff782f */ /* 0x000fe20003820000 */
[----:B---3--:R-:W-:-:S04]  /*0060*/  UISETP.NE.U32.AND UP0, UPT, UR8, URZ, UPT ;  /* 0x000000ff0800728c */ /* 0x008fc8000bf05070 */
[----:B------:R-:W-:Y:S02]  /*0070*/  UISETP.NE.AND.EX UP0, UPT, UR9, URZ, UPT, UP0 ;  /* 0x000000ff0900728c */ /* 0x000fe4000bf05300 */
[----:B----4-:R-:W-:Y:S02]  /*0080*/  ULOP3.LUT UR33, UR58, 0x1, URZ, 0xc0, !UPT ;  /* 0x000000013a217892 */ /* 0x010fe4000f8ec0ff */
[----:B------:R-:W-:Y:S01]  /*0090*/  ULOP3.LUT UR35, UR58, 0x1, URZ, 0x3c, !UPT ;  /* 0x000000013a237892 */ /* 0x000fe2000f8e3cff */
[----:B--2---:R-:W-:-:S05]  /*00a0*/  SHF.R.U32.HI R87, RZ, 0x5, R97 ;  /* 0x00000005ff577819 */ /* 0x004fca0000011661 */
[----:B------:R-:W2:Y:S02]  /*00b0*/  SHFL.IDX PT, R0, R87, RZ, 0x1f ;  /* 0x00001fff57007589 */ /* 0x000ea400000e0000 */
[----:B--2---:R-:W-:Y:S01]  /*00c0*/  R2UR UR20, R0 ;  /* 0x00000000001472ca */ /* 0x004fe200000e0000 */
[----:B-1----:R-:W-:-:S14]  /*00d0*/  BRA.U UP0, `(.L_x_0) ;  /* 0x0000000100307547 */ /* 0x002fdc000b800000 */
[----:B------:R-:W1:Y:S02]  /*00e0*/  LDCU.64 UR4, c[0x0][0x888] ;  /* 0x00011100ff0477ac */ /* 0x000e640008000a00 */
[----:B-1----:R-:W-:-:S04]  /*00f0*/  UISETP.NE.U32.AND UP0, UPT, UR4, URZ, UPT ;  /* 0x000000ff0400728c */ /* 0x002fc8000bf05070 */
[----:B------:R-:W-:-:S09]  /*0100*/  UISETP.NE.AND.EX UP0, UPT, UR5, URZ, UPT, UP0 ;  /* 0x000000ff0500728c */ /* 0x000fd2000bf05300 */
[----:B------:R-:W-:Y:S05]  /*0110*/  BRA.U !UP0, `(.L_x_1) ;  /* 0x0000000108147547 */ /* 0x000fea000b800000 */
[----:B------:R-:W1:Y:S01]  /*0120*/  LDC.64 R2, c[0x0][0x888] ;  /* 0x00022200ff027b82 */ /* 0x000e620000000a00 */
[----:B------:R-:W1:Y:S02]  /*0130*/  LDCU.64 UR4, c[0x0][0x358] ;  /* 0x00006b00ff0477ac */ /* 0x000e640008000a00 */
[----:B-1----:R1:W5:Y:S01]  /*0140*/  LDG.E R41, desc[UR4][R2.64] ;  /* 0x0000000402297981 */ /* 0x002362000c1e1900 */
[----:B------:R-:W-:Y:S01]  /*0150*/  HFMA2 R86, -RZ, RZ, 0, 5.9604644775390625e-08 ;  /* 0x00000001ff567431 */ /* 0x000fe200000001ff */
[----:B------:R-:W-:Y:S05]  /*0160*/  BRA `(.L_x_0) ;  /* 0x00000000000c7947 */ /* 0x000fea0003800000 */
.L_x_1:
[----:B------:R-:W1:Y:S01]  /*0170*/  LDCU UR4, c[0x0][0x880] ;  /* 0x00011000ff0477ac */ /* 0x000e620008000800 */
[----:B------:R-:W-:Y:S01]  /*0180*/  HFMA2 R86, -RZ, RZ, 0, 5.9604644775390625e-08 ;  /* 0x00000001ff567431 */ /* 0x000fe200000001ff */
[----:B-1----:R-:W-:-:S07]  /*0190*/  MOV R41, UR4 ;  /* 0x0000000400297c02 */ /* 0x002fce0008000f00 */
.L_x_0:
[----:B------:R-:W2:Y:S02]  /*01a0*/  LDCU.64 UR4, c[0x0][0x8b0] ;  /* 0x00011600ff0477ac */ /* 0x000ea40008000a00 */
[----:B--2---:R-:W-:-:S04]  /*01b0*/  UISETP.NE.U32.AND UP0, UPT, UR4, URZ, UPT ;  /* 0x000000ff0400728c */ /* 0x004fc8000bf05070 */
[----:B------:R-:W-:-:S09]  /*01c0*/  UISETP.NE.AND.EX UP0, UPT, UR5, URZ, UPT, UP0 ;  /* 0x000000ff0500728c */ /* 0x000fd2000bf05300 */
[----:B------:R-:W-:Y:S05]  /*01d0*/  BRA.U UP0, `(.L_x_2) ;  /* 0x0000000100287547 */ /* 0x000fea000b800000 */
[----:B------:R-:W2:Y:S02]  /*01e0*/  LDCU.64 UR4, c[0x0][0x8a8] ;  /* 0x00011500ff0477ac */ /* 0x000ea40008000a00 */
[----:B--2---:R-:W-:-:S04]  /*01f0*/  UISETP.NE.U32.AND UP0, UPT, UR4, URZ, UPT ;  /* 0x000000ff0400728c */ /* 0x004fc8000bf05070 */
[----:B------:R-:W-:-:S09]  /*0200*/  UISETP.NE.AND.EX UP0, UPT, UR5, URZ, UPT, UP0 ;  /* 0x000000ff0500728c */ /* 0x000fd2000bf05300 */
[----:B------:R-:W-:Y:S05]  /*0210*/  BRA.U !UP0, `(.L_x_3) ;  /* 0x0000000108107547 */ /* 0x000fea000b800000 */
[----:B------:R-:W2:Y:S01]  /*0220*/  LDC.64 R38, c[0x0][0x8a8] ;  /* 0x00022a00ff267b82 */ /* 0x000ea20000000a00 */
[----:B------:R-:W2:Y:S02]  /*0230*/  LDCU.64 UR4, c[0x0][0x358] ;  /* 0x00006b00ff0477ac */ /* 0x000ea40008000a00 */
[----:B--2---:R2:W5:Y:S01]  /*0240*/  LDG.E R38, desc[UR4][R38.64] ;  /* 0x0000000426267981 */ /* 0x004562000c1e1900 */
[----:B------:R-:W-:Y:S05]  /*0250*/  BRA `(.L_x_2) ;  /* 0x0000000000087947 */ /* 0x000fea0003800000 */
.L_x_3:
[----:B------:R-:W2:Y:S02]  /*0260*/  LDCU UR4, c[0x0][0x8a0] ;  /* 0x00011400ff0477ac */ /* 0x000ea40008000800 */
[----:B--2---:R-:W-:Y:S02]  /*0270*/  MOV R38, UR4 ;  /* 0x0000000400267c02 */ /* 0x004fe40008000f00 */
.L_x_2:
[----:B------:R-:W-:Y:S01]  /*0280*/  IMAD.U32 R0, RZ, RZ, UR20 ;  /* 0x00000014ff007e24 */ /* 0x000fe2000f8e00ff */
[----:B------:R-:W-:Y:S04]  /*0290*/  BSSY.RECONVERGENT B0, `(.L_x_4) ;  /* 0x000000c000007945 */ /* 0x000fe80003800200 */
[C---:B------:R-:W-:Y:S02]  /*02a0*/  ISETP.NE.OR P2, PT, R0.reuse, 0x1, !P1 ;  /* 0x000000010000780c */ /* 0x040fe40004f45670 */
[----:B------:R-:W-:-:S11]  /*02b0*/  ISETP.NE.OR P0, PT, R0, 0x3, !P1 ;  /* 0x000000030000780c */ /* 0x000fd60004f05670 */
[----:B------:R-:W-:Y:S05]  /*02c0*/  @P2 BRA `(.L_x_5) ;  /* 0x0000000000202947 */ /* 0x000fea0003800000 */
[----:B------:R-:W3:Y:S02]  /*02d0*/  LDCU.64 UR4, c[0x0][0x348] ;  /* 0x00006900ff0477ac */ /* 0x000ee40008000a00 */
[----:B---3--:R-:W-:Y:S02]  /*02e0*/  UIADD3 UR6, UP1, UPT, UR4, 0x80, URZ ;  /* 0x0000008004067890 */ /* 0x008fe4000ff3e0ff */
[----:B------:R-:W-:Y:S02]  /*02f0*/  UIADD3 UR4, UP0, UPT, UR4, 0x180, URZ ;  /* 0x0000018004047890 */ /* 0x000fe4000ff1e0ff */
[----:B------:R-:W-:Y:S02]  /*0300*/  UIADD3.X UR7, UPT, UPT, URZ, UR5, URZ, UP1, !UPT ;  /* 0x00000005ff077290 */ /* 0x000fe40008ffe4ff */
[----:B------:R-:W-:-:S07]  /*0310*/  UIADD3.X UR5, UPT, UPT, URZ, UR5, URZ, UP0, !UPT ;  /* 0x00000005ff057290 */ /* 0x000fce00087fe4ff */
[----:B------:R3:W-:Y:S02]  /*0320*/  UTMACCTL.PF [UR6] ;  /* 0x00000000060079b9 */ /* 0x0007e40008040000 */
[----:B------:R3:W-:Y:S02]  /*0330*/  UTMACCTL.PF [UR4] ;  /* 0x00000000040079b9 */ /* 0x0007e40008040000 */
[----:B---3--:R-:W-:Y:S01]  /*0340*/  NOP ;  /* 0x0000000000007918 */ /* 0x008fe20000000000 */
.L_x_5:
[----:B------:R-:W-:Y:S05]  /*0350*/  BSYNC.RECONVERGENT B0 ;  /* 0x0000000000007941 */ /* 0x000fea0003800200 */
.L_x_4:
[----:B------:R-:W-:Y:S04]  /*0360*/  BSSY.RECONVERGENT B0, `(.L_x_6) ;  /* 0x000000a000007945 */ /* 0x000fe80003800200 */
        /* <DEDUP_REMOVED lines=9> */
.L_x_7:
[----:B------:R-:W-:Y:S05]  /*0400*/  BSYNC.RECONVERGENT B0 ;  /* 0x0000000000007941 */ /* 0x000fea0003800200 */
.L_x_6:
[----:B------:R-:W3:Y:S01]  /*0410*/  LDCU.64 UR4, c[0x0][0x888] ;  /* 0x00011100ff0477ac */ /* 0x000ee20008000a00 */
[----:B------:R-:W-:Y:S02]  /*0420*/  UISETP.EQ.U32.AND UP2, UPT, UR8, URZ, UPT ;  /* 0x000000ff0800728c */ /* 0x000fe4000bf42070 */
[----:B------:R-:W-:Y:S02]  /*0430*/  UPLOP3.LUT UP4, UPT, UPT, UPT, UPT, 0x80, 0x8 ;  /* 0x000000000008789c */ /* 0x000fe40003f8f070 */
[----:B---3--:R-:W-:-:S04]  /*0440*/  UISETP.NE.U32.AND UP0, UPT, UR4, URZ, UPT ;  /* 0x000000ff0400728c */ /* 0x008fc8000bf05070 */
[----:B------:R-:W-:-:S04]  /*0450*/  UISETP.NE.AND.EX UP1, UPT, UR5, URZ, UPT, UP0 ;  /* 0x000000ff0500728c */ /* 0x000fc8000bf25300 */
[----:B------:R-:W-:-:S04]  /*0460*/  UISETP.EQ.OR.EX UP3, UPT, UR9, URZ, !UP1, UP2 ;  /* 0x000000ff0900728c */ /* 0x000fc8000cf62720 */
[----:B------:R-:W-:-:S06]  /*0470*/  UP2UR UR4, UPR, URZ, 0x8 ;  /* 0x00000008ff047883 */ /* 0x000fcc0008000000 */
[----:B------:R-:W-:Y:S01]  /*0480*/  MOV R89, UR4 ;  /* 0x0000000400597c02 */ /* 0x000fe20008000f00 */
[----:B------:R-:W-:Y:S06]  /*0490*/  BRA.U !UP3, `(.L_x_8) ;  /* 0x000000010b207547 */ /* 0x000fec000b800000 */
[----:B------:R-:W-:Y:S01]  /*04a0*/  UISETP.NE.U32.AND UP2, UPT, UR8, URZ, UPT ;  /* 0x000000ff0800728c */ /* 0x000fe2000bf45070 */
[----:B-----5:R-:W-:Y:S01]  /*04b0*/  FSETP.NEU.AND P0, PT, R41, RZ, PT ;  /* 0x000000ff2900720b */ /* 0x020fe20003f0d000 */
[----:B------:R-:W-:Y:S02]  /*04c0*/  USEL UR4, URZ, 0xffffffff, UP1 ;  /* 0xffffffffff047887 */ /* 0x000fe40008800000 */
[----:B------:R-:W-:-:S10]  /*04d0*/  UISETP.NE.AND.EX UP2, UPT, UR9, URZ, UPT, UP2 ;  /* 0x000000ff0900728c */ /* 0x000fd4000bf45320 */
[----:B------:R-:W-:Y:S01]  /*04e0*/  VOTEU.ANY UP0, P0 ;  /* 0x0000000000ff7886 */ /* 0x000fe20000000100 */
[----:B------:R-:W-:-:S04]  /*04f0*/  @!UP2 USEL UR4, URZ, 0xffffffff, UP0 ;  /* 0xffffffffff04a887 */ /* 0x000fc80008000000 */
[----:B------:R-:W-:-:S04]  /*0500*/  ULOP3.LUT UR4, UR4, 0x1, URZ, 0xc0, !UPT ;  /* 0x0000000104047892 */ /* 0x000fc8000f8ec0ff */
[----:B------:R-:W-:-:S11]  /*0510*/  UISETP.NE.U32.AND UP4, UPT, UR4, 0x1, UPT ;  /* 0x000000010400788c */ /* 0x000fd6000bf85070 */
.L_x_8:
[----:B------:R-:W3:Y:S01]  /*0520*/  SHFL.IDX PT, R0, R87, RZ, 0x1f ;  /* 0x00001fff57007589 */ /* 0x000ee200000e0000 */
[----:B------:R-:W-:-:S04]  /*0530*/  UISETP.NE.AND UP0, UPT, UR20, 0x2, UPT ;  /* 0x000000021400788c */ /* 0x000fc8000bf05270 */
[----:B------:R-:W-:Y:S02]  /*0540*/  UISETP.EQ.AND UP2, UPT, UR33, URZ, !UP0 ;  /* 0x000000ff2100728c */ /* 0x000fe4000c742270 */
[----:B------:R-:W-:-:S04]  /*0550*/  USEL UR56, URZ, 0x1, UP0 ;  /* 0x00000001ff387887 */ /* 0x000fc80008000000 */
[----:B------:R-:W-:Y:S02]  /*0560*/  PLOP3.LUT P3, PT, P1, PT, UP2, 0x80, 0x8 ;  /* 0x000000000008781c */ /* 0x000fe40000f6f028 */
[----:B---3--:R-:W-:-:S13]  /*0570*/  ISETP.NE.AND P0, PT, R0, RZ, PT ;  /* 0x000000ff0000720c */ /* 0x008fda0003f05270 */
[----:B------:R-:W-:Y:S05]  /*0580*/  @P0 BRA `(.L_x_9) ;  /* 0x0000000000c00947 */ /* 0x000fea0003800000 */
[----:B------:R-:W-:Y:S01]  /*0590*/  ELECT P0, URZ, PT ;  /* 0x0000000000ff782f */ /* 0x000fe20003800000 */
[----:B------:R-:W-:-:S12]  /*05a0*/  BSSY.RECONVERGENT B0, `(.L_x_9) ;  /* 0x000002e000007945 */ /* 0x000fd80003800200 */
[----:B------:R-:W-:Y:S05]  /*05b0*/  @!P0 BRA `(.L_x_10) ;  /* 0x0000000000b08947 */ /* 0x000fea0003800000 */
[----:B------:R-:W-:Y:S01]  /*05c0*/  UMOV UR4, 0x400 ;  /* 0x0000040000047882 */ /* 0x000fe20000000000 */
[----:B------:R-:W-:Y:S01]  /*05d0*/  UMOV UR8, 0x1 ;  /* 0x0000000100087882 */ /* 0x000fe20000000000 */
[----:B------:R-:W-:Y:S01]  /*05e0*/  UMOV UR6, 0x2 ;  /* 0x0000000200067882 */ /* 0x000fe20000000000 */
[----:B------:R-:W-:Y:S02]  /*05f0*/  ULEA UR4, UR58, UR4, 0x18 ;  /* 0x000000043a047291 */ /* 0x000fe4000f8ec0ff */
[----:B------:R-:W-:-:S04]  /*0600*/  UIADD3 UR8, UPT, UPT, -UR8, 0x100000, URZ ;  /* 0x0010000008087890 */ /* 0x000fc8000fffe1ff */
[----:B------:R-:W-:Y:S02]  /*0610*/  USHF.L.U32 UR9, UR8, 0xb, URZ ;  /* 0x0000000b08097899 */ /* 0x000fe400080006ff */
[----:B------:R-:W-:Y:S02]  /*0620*/  USHF.L.U32 UR8, UR8, 0x1, URZ ;  /* 0x0000000108087899 */ /* 0x000fe400080006ff */
[----:B------:R-:W-:-:S04]  /*0630*/  UIADD3 UR6, UPT, UPT, -UR6, 0x100000, URZ ;  /* 0x0010000006067890 */ /* 0x000fc8000fffe1ff */
[----:B------:R-:W-:Y:S02]  /*0640*/  USHF.L.U32 UR7, UR6, 0xb, URZ ;  /* 0x0000000b06077899 */ /* 0x000fe400080006ff */
[----:B------:R-:W-:Y:S01]  /*0650*/  USHF.L.U32 UR6, UR6, 0x1, URZ ;  /* 0x0000000106067899 */ /* 0x000fe200080006ff */
[----:B------:R-:W3:Y:S03]  /*0660*/  FENCE.VIEW.ASYNC.S ;  /* 0x00000000000073c6 */ /* 0x000ee60000000000 */
[----:B---3--:R3:W4:Y:S08]  /*0670*/  SYNCS.EXCH.64 URZ, [UR4], UR8 ;  /* 0x0000000804ff75b2 */ /* 0x0087300008000100 */
[----:B------:R3:W1:Y:S01]  /*0680*/  SYNCS.EXCH.64 URZ, [UR4+0x80], UR6 ;  /* 0x0000800604ff75b2 */ /* 0x0006620008000100 */
        /* <DEDUP_REMOVED lines=29> */
[----:B------:R3:W1:Y:S02]  /*0860*/  SYNCS.EXCH.64 URZ, [UR4+0xf8], UR6 ;  /* 0x0000f80604ff75b2 */ /* 0x0006640008000100 */
[----:B---34-:R-:W-:Y:S01]  /*0870*/  NOP ;  /* 0x0000000000007918 */ /* 0x018fe20000000000 */
.L_x_10:
[----:B------:R-:W-:Y:S05]  /*0880*/  BSYNC.RECONVERGENT B0 ;  /* 0x0000000000007941 */ /* 0x000fea0003800200 */
.L_x_9:
[----:B------:R-:W3:Y:S01]  /*0890*/  SHFL.IDX PT, R0, R87, RZ, 0x1f ;  /* 0x00001fff57007589 */ /* 0x000ee200000e0000 */
[----:B------:R-:W-:Y:S01]  /*08a0*/  NOP ;  /* 0x0000000000007918 */ /* 0x000fe20000000000 */
[----:B---3--:R-:W-:-:S13]  /*08b0*/  ISETP.NE.AND P0, PT, R0, 0x1, PT ;  /* 0x000000010000780c */ /* 0x008fda0003f05270 */
[----:B------:R-:W-:Y:S05]  /*08c0*/  @P0 BRA `(.L_x_11) ;  /* 0x0000000000540947 */ /* 0x000fea0003800000 */
        /* <DEDUP_REMOVED lines=10> */
[----:B------:R-:W-:Y:S01]  /*0970*/  ELECT P0, URZ, PT ;  /* 0x0000000000ff782f */ /* 0x000fe20003800000 */
[----:B------:R-:W3:Y:S02]  /*0980*/  FENCE.VIEW.ASYNC.S ;  /* 0x00000000000073c6 */ /* 0x000ee40000000000 */
[----:B---3--:R3:W4:Y:S08]  /*0990*/  SYNCS.EXCH.64 URZ, [UR4+0x100], UR8 ;  /* 0x0001000804ff75b2 */ /* 0x0087300008000100 */
[----:B------:R3:W1:Y:S01]  /*09a0*/  SYNCS.EXCH.64 URZ, [UR4+0x120], UR6 ;  /* 0x0001200604ff75b2 */ /* 0x0006620008000100 */
[----:B------:R3:W1:Y:S01]  /*09b0*/  SYNCS.EXCH.64 URZ, [UR4+0x108], UR8 ;  /* 0x0001080804ff75b2 */ /* 0x0006620008000100 */
[----:B------:R3:W1:Y:S01]  /*09c0*/  SYNCS.EXCH.64 URZ, [UR4+0x128], UR6 ;  /* 0x0001280604ff75b2 */ /* 0x0006620008000100 */
[----:B------:R3:W1:Y:S01]  /*09d0*/  SYNCS.EXCH.64 URZ, [UR4+0x110], UR8 ;  /* 0x0001100804ff75b2 */ /* 0x0006620008000100 */
[----:B------:R3:W1:Y:S01]  /*09e0*/  SYNCS.EXCH.64 URZ, [UR4+0x130], UR6 ;  /* 0x0001300604ff75b2 */ /* 0x0006620008000100 */
[----:B------:R3:W1:Y:S01]  /*09f0*/  SYNCS.EXCH.64 URZ, [UR4+0x118], UR8 ;  /* 0x0001180804ff75b2 */ /* 0x0006620008000100 */
[----:B------:R3:W1:Y:S01]  /*0a00*/  SYNCS.EXCH.64 URZ, [UR4+0x138], UR6 ;  /* 0x0001380604ff75b2 */ /* 0x0006620008000100 */
[----:B------:R-:W-:Y:S01]  /*0a10*/  NOP ;  /* 0x0000000000007918 */ /* 0x000fe20000000000 */
.L_x_11:
[----:B------:R-:W2:Y:S01]  /*0a20*/  SHFL.IDX PT, R0, R87, RZ, 0x1f ;  /* 0x00001fff57007589 */ /* 0x000ea200000e0000 */
[----:B------:R-:W-:Y:S01]  /*0a30*/  NOP ;  /* 0x0000000000007918 */ /* 0x000fe20000000000 */
[----:B--2---:R-:W-:-:S13]  /*0a40*/  ISETP.NE.AND P0, PT, R0, 0x3, PT ;  /* 0x000000030000780c */ /* 0x004fda0003f05270 */
[----:B------:R-:W-:Y:S05]  /*0a50*/  @P0 BRA `(.L_x_12) ;  /* 0x00000000002c0947 */ /* 0x000fea0003800000 */
[----:B---3--:R-:W-:Y:S01]  /*0a60*/  UMOV UR4, 0x400 ;  /* 0x0000040000047882 */ /* 0x008fe20000000000 */
[----:B------:R-:W-:Y:S01]  /*0a70*/  UMOV UR5, 0x20 ;  /* 0x0000002000057882 */ /* 0x000fe20000000000 */
[----:B------:R-:W-:Y:S02]  /*0a80*/  ULEA UR6, UR58, UR4, 0x18 ;  /* 0x000000043a067291 */ /* 0x000fe4000f8ec0ff */
[----:B------:R-:W-:-:S04]  /*0a90*/  UIADD3 UR4, UPT, UPT, -UR5, 0x100000, URZ ;  /* 0x0010000005047890 */ /* 0x000fc8000fffe1ff */
[----:B------:R-:W-:Y:S02]  /*0aa0*/  USHF.L.U32 UR5, UR4, 0xb, URZ ;  /* 0x0000000b04057899 */ /* 0x000fe400080006ff */
[----:B------:R-:W-:Y:S01]  /*0ab0*/  USHF.L.U32 UR4, UR4, 0x1, URZ ;  /* 0x0000000104047899 */ /* 0x000fe200080006ff */
[----:B------:R-:W-:Y:S01]  /*0ac0*/  ELECT P0, URZ, PT ;  /* 0x0000000000ff782f */ /* 0x000fe20003800000 */
[----:B------:R-:W2:Y:S10]  /*0ad0*/  FENCE.VIEW.ASYNC.S ;  /* 0x00000000000073c6 */ /* 0x000eb40000000000 */
[----:B--2---:R2:W3:Y:S01]  /*0ae0*/  SYNCS.EXCH.64 URZ, [UR6+0x140], UR4 ;  /* 0x0001400406ff75b2 */ /* 0x0044e20008000100 */
[----:B------:R2:W1:Y:S01]  /*0af0*/  SYNCS.EXCH.64 URZ, [UR6+0x148], UR4 ;  /* 0x0001480406ff75b2 */ /* 0x0004620008000100 */
[----:B------:R-:W-:Y:S01]  /*0b00*/  NOP ;  /* 0x0000000000007918 */ /* 0x000fe20000000000 */
.L_x_12:
[----:B------:R-:W4:Y:S01]  /*0b10*/  SHFL.IDX PT, R0, R87, RZ, 0x1f ;  /* 0x00001fff57007589 */ /* 0x000f2200000e0000 */
[----:B------:R-:W-:Y:S01]  /*0b20*/  NOP ;  /* 0x0000000000007918 */ /* 0x000fe20000000000 */
[----:B----4-:R-:W-:-:S13]  /*0b30*/  ISETP.NE.AND P0, PT, R0, 0x4, PT ;  /* 0x000000040000780c */ /* 0x010fda0003f05270 */
[----:B------:R-:W-:Y:S05]  /*0b40*/  @P0 BRA `(.L_x_13) ;  /* 0x0000000000480947 */ /* 0x000fea0003800000 */
[----:B--23--:R-:W-:Y:S01]  /*0b50*/  UMOV UR4, 0x3a0 ;  /* 0x000003a000047882 */ /* 0x00cfe20000000000 */
[----:B------:R-:W-:Y:S01]  /*0b60*/  UMOV UR6, 0x400 ;  /* 0x0000040000067882 */ /* 0x000fe20000000000 */
[----:B------:R-:W-:Y:S01]  /*0b70*/  USEL UR4, UR4, 0x320, UP4 ;  /* 0x0000032004047887 */ /* 0x000fe2000a000000 */
        /* <DEDUP_REMOVED lines=9> */
[----:B------:R-:W2:Y:S02]  /*0c10*/  FENCE.VIEW.ASYNC.S ;  /* 0x00000000000073c6 */ /* 0x000ea40000000000 */
[----:B--2---:R4:W2:Y:S08]  /*0c20*/  SYNCS.EXCH.64 URZ, [UR6+0x150], UR8 ;  /* 0x0001500806ff75b2 */ /* 0x0048b00008000100 */
[----:B------:R4:W3:Y:S01]  /*0c30*/  SYNCS.EXCH.64 URZ, [UR6+0x160], UR4 ;  /* 0x0001600406ff75b2 */ /* 0x0008e20008000100 */
[----:B------:R4:W1:Y:S01]  /*0c40*/  SYNCS.EXCH.64 URZ, [UR6+0x158], UR8 ;  /* 0x0001580806ff75b2 */ /* 0x0008620008000100 */
[----:B------:R4:W1:Y:S02]  /*0c50*/  SYNCS.EXCH.64 URZ, [UR6+0x168], UR4 ;  /* 0x0001680406ff75b2 */ /* 0x0008640008000100 */
[----:B----4-:R-:W-:Y:S01]  /*0c60*/  NOP ;  /* 0x0000000000007918 */ /* 0x010fe20000000000 */
.L_x_13:
[----:B------:R-:W4:Y:S01]  /*0c70*/  SHFL.IDX PT, R0, R87, RZ, 0x1f ;  /* 0x00001fff57007589 */ /* 0x000f2200000e0000 */
[----:B------:R-:W-:Y:S01]  /*0c80*/  NOP ;  /* 0x0000000000007918 */ /* 0x000fe20000000000 */
[----:B----4-:R-:W-:-:S13]  /*0c90*/  ISETP.NE.AND P0, PT, R0, 0x5, PT ;  /* 0x000000050000780c */ /* 0x010fda0003f05270 */
[----:B------:R-:W-:Y:S05]  /*0ca0*/  @P0 BRA `(.L_x_14) ;  /* 0x0000000000540947 */ /* 0x000fea0003800000 */
[----:B--23--:R-:W-:Y:S01]  /*0cb0*/  UMOV UR4, 0x400 ;  /* 0x0000040000047882 */ /* 0x00cfe20000000000 */
        /* <DEDUP_REMOVED lines=14> */
[----:B------:R4:W1:Y:S01]  /*0da0*/  SYNCS.EXCH.64 URZ, [UR4+0x198], UR8 ;  /* 0x0001980804ff75b2 */ /* 0x0008620008000100 */
[----:B------:R4:W1:Y:S01]  /*0db0*/  SYNCS.EXCH.64 URZ, [UR4+0x180], UR6 ;  /* 0x0001800604ff75b2 */ /* 0x0008620008000100 */
[----:B------:R4:W1:Y:S01]  /*0dc0*/  SYNCS.EXCH.64 URZ, [UR4+0x1a0], UR8 ;  /* 0x0001a00804ff75b2 */ /* 0x0008620008000100 */
[----:B------:R4:W1:Y:S01]  /*0dd0*/  SYNCS.EXCH.64 URZ, [UR4+0x188], UR6 ;  /* 0x0001880604ff75b2 */ /* 0x0008620008000100 */
[----:B------:R4:W1:Y:S02]  /*0de0*/  SYNCS.EXCH.64 URZ, [UR4+0x1a8], UR8 ;  /* 0x0001a80804ff75b2 */ /* 0x0008640008000100 */
[----:B----4-:R-:W-:Y:S01]  /*0df0*/  NOP ;  /* 0x0000000000007918 */ /* 0x010fe20000000000 */
.L_x_14:
[----:B------:R-:W4:Y:S01]  /*0e00*/  SHFL.IDX PT, R0, R87, RZ, 0x1f ;  /* 0x00001fff57007589 */ /* 0x000f2200000e0000 */
[----:B------:R-:W-:Y:S01]  /*0e10*/  ISETP.NE.OR P1, PT, RZ, UR20, !P1 ;  /* 0x00000014ff007c0c */ /* 0x000fe2000cf25670 */
[----:B------:R-:W-:Y:S01]  /*0e20*/  NOP ;  /* 0x0000000000007918 */ /* 0x000fe20000000000 */
[----:B----4-:R-:W-:-:S13]  /*0e30*/  ISETP.NE.AND P0, PT, R0, 0x3, PT ;  /* 0x000000030000780c */ /* 0x010fda0003f05270 */
[----:B------:R-:W-:Y:S05]  /*0e40*/  @P0 BRA `(.L_x_15) ;  /* 0x0000000000340947 */ /* 0x000fea0003800000 */
[----:B--23--:R-:W-:Y:S01]  /*0e50*/  UMOV UR4, 0x400 ;  /* 0x0000040000047882 */ /* 0x00cfe20000000000 */
[----:B------:R-:W-:Y:S01]  /*0e60*/  UMOV UR6, 0x20 ;  /* 0x0000002000067882 */ /* 0x000fe20000000000 */
[----:B------:R-:W-:Y:S02]  /*0e70*/  ULEA UR4, UR58, UR4, 0x18 ;  /* 0x000000043a047291 */ /* 0x000fe4000f8ec0ff */
[----:B------:R-:W-:-:S04]  /*0e80*/  UIADD3 UR6, UPT, UPT, -UR6, 0x100000, URZ ;  /* 0x0010000006067890 */ /* 0x000fc8000fffe1ff */
[----:B------:R-:W-:Y:S02]  /*0e90*/  USHF.L.U32 UR7, UR6, 0xb, URZ ;  /* 0x0000000b06077899 */ /* 0x000fe400080006ff */
[----:B------:R-:W-:Y:S01]  /*0ea0*/  USHF.L.U32 UR6, UR6, 0x1, URZ ;  /* 0x0000000106067899 */ /* 0x000fe200080006ff */
[----:B------:R-:W-:Y:S01]  /*0eb0*/  ELECT P0, URZ, PT ;  /* 0x0000000000ff782f */ /* 0x000fe20003800000 */
[----:B------:R-:W2:Y:S10]  /*0ec0*/  FENCE.VIEW.ASYNC.S ;  /* 0x00000000000073c6 */ /* 0x000eb40000000000 */
[----:B--2---:R4:W2:Y:S01]  /*0ed0*/  SYNCS.EXCH.64 URZ, [UR4+0x1b0], UR6 ;  /* 0x0001b00604ff75b2 */ /* 0x0048a20008000100 */
[----:B------:R4:W3:Y:S01]  /*0ee0*/  SYNCS.EXCH.64 URZ, [UR4+0x1c0], UR6 ;  /* 0x0001c00604ff75b2 */ /* 0x0008e20008000100 */
[----:B------:R4:W1:Y:S01]  /*0ef0*/  SYNCS.EXCH.64 URZ, [UR4+0x1b8], UR6 ;  /* 0x0001b80604ff75b2 */ /* 0x0008620008000100 */
[----:B------:R4:W1:Y:S02]  /*0f00*/  SYNCS.EXCH.64 URZ, [UR4+0x1c8], UR6 ;  /* 0x0001c80604ff75b2 */ /* 0x0008640008000100 */
[----:B----4-:R-:W-:Y:S01]  /*0f10*/  NOP ;  /* 0x0000000000007918 */ /* 0x010fe20000000000 */
.L_x_15:
[----:B------:R-:W-:Y:S01]  /*0f20*/  VOTEU.ALL UP0, P1 ;  /* 0x0000000000ff7886 */ /* 0x000fe20000800000 */
[----:B--23--:R-:W-:Y:S01]  /*0f30*/  UMOV UR4, 0x20 ;  /* 0x0000002000047882 */ /* 0x00cfe20000000000 */
[----:B------:R-:W2:Y:S01]  /*0f40*/  LDCU UR7, c[0x0][0x36c] ;  /* 0x00006d80ff0777ac */ /* 0x000ea20008000800 */
[----:B------:R-:W-:Y:S01]  /*0f50*/  NOP ;  /* 0x0000000000007918 */ /* 0x000fe20000000000 */
[----:B------:R-:W-:Y:S01]  /*0f60*/  LOP3.LUT R0, R97, 0x1f, RZ, 0xc0, !PT ;  /* 0x0000001f61007812 */ /* 0x000fe200078ec0ff */
[----:B------:R-:W-:Y:S01]  /*0f70*/  @!UP0 UMOV UR6, 0x400 ;  /* 0x0000040000068882 */ /* 0x000fe20000000000 */
[----:B------:R-:W-:-:S04]  /*0f80*/  @!UP0 UIADD3 UR4, UPT, UPT, -UR4, 0x100000, URZ ;  /* 0x0010000004048890 */ /* 0x000fc8000fffe1ff */
[----:B------:R-:W-:Y:S02]  /*0f90*/  @!UP0 USHF.L.U32 UR5, UR4, 0xb, URZ ;  /* 0x0000000b04058899 */ /* 0x000fe400080006ff */
[----:B------:R-:W-:Y:S02]  /*0fa0*/  @!UP0 USHF.L.U32 UR4, UR4, 0x1, URZ ;  /* 0x0000000104048899 */ /* 0x000fe400080006ff */
[----:B------:R-:W-:Y:S01]  /*0fb0*/  @!UP0 ULEA UR6, UR58, UR6, 0x18 ;  /* 0x000000063a068291 */ /* 0x000fe2000f8ec0ff */
[----:B------:R-:W-:Y:S01]  /*0fc0*/  VOTEU.ALL UP0, P1 ;  /* 0x0000000000ff7886 */ /* 0x000fe20000800000 */
[----:B------:R-:W-:Y:S02]  /*0fd0*/  UISETP.NE.AND UP5, UPT, UR20, URZ, UPT ;  /* 0x000000ff1400728c */ /* 0x000fe4000bfa5270 */
[----:B--2---:R-:W-:Y:S01]  /*0fe0*/  UISETP.EQ.U32.AND UP6, UPT, UR7, 0x1, UPT ;  /* 0x000000010700788c */ /* 0x004fe2000bfc2070 */
[----:B------:R-:W2:Y:S07]  /*0ff0*/  FENCE.VIEW.ASYNC.S ;  /* 0x00000000000073c6 */ /* 0x000eae0000000000 */
[----:B--2---:R2:W3:Y:S01]  /*1000*/  @!UP0 SYNCS.EXCH.64 URZ, [UR6+0x1d0], UR4 ;  /* 0x0001d00406ff85b2 */ /* 0x0044e20008000100 */
[----:B------:R-:W-:Y:S05]  /*1010*/  BRA.U !UP6, `(.L_x_16) ;  /* 0x000000010e087547 */ /* 0x000fea000b800000 */
[----:B-1-3--:R-:W-:Y:S01]  /*1020*/  UCGABAR_ARV ;  /* 0x00000000000079c7 */ /* 0x00afe20008000000 */
[----:B------:R-:W-:Y:S05]  /*1030*/  BRA `(.L_x_17) ;  /* 0x0000000000047947 */ /* 0x000fea0003800000 */
.L_x_16:
[----:B-1-3--:R-:W-:Y:S01]  /*1040*/  NOP ;  /* 0x0000000000007918 */ /* 0x00afe20000000000 */
.L_x_17:
[----:B------:R-:W1:Y:S01]  /*1050*/  S2UR UR22, SR_CTAID.X ;  /* 0x00000000001679c3 */ /* 0x000e620000002500 */
[----:B------:R-:W-:-:S05]  /*1060*/  CS2R.32 R88, SR_CgaSize ;  /* 0x0000000000587805 */ /* 0x000fca0000008a00 */
[----:B------:R-:W-:-:S05]  /*1070*/  IMAD R88, R88, -0xa0, RZ ;  /* 0xffffff6058587824 */ /* 0x000fca00078e02ff */
[----:B--2---:R-:W-:-:S14]  /*1080*/  R2UR UR5, R88 ;  /* 0x00000000580572ca */ /* 0x004fdc00000e0000 */
[----:B------:R-:W2:Y:S01]  /*1090*/  LDCU UR5, c[0x0][UR5+0x2b0] ;  /* 0x00005600050577ac */ /* 0x000ea20008000800 */
[----:B------:R-:W-:-:S05]  /*10a0*/  CS2R.32 R88, SR_CgaSize ;  /* 0x0000000000587805 */ /* 0x000fca0000008a00 */
[----:B------:R-:W-:-:S05]  /*10b0*/  IMAD R88, R88, -0xa0, RZ ;  /* 0xffffff6058587824 */ /* 0x000fca00078e02ff */
[----:B------:R-:W-:-:S14]  /*10c0*/  R2UR UR4, R88 ;  /* 0x00000000580472ca */ /* 0x000fdc00000e0000 */
[----:B------:R-:W3:Y:S01]  /*10d0*/  LDCU UR4, c[0x0][UR4+0x2b4] ;  /* 0x00005680040477ac */ /* 0x000ee20008000800 */
[----:B------:R-:W4:Y:S01]  /*10e0*/  S2UR UR34, SR_CTAID.Y ;  /* 0x00000000002279c3 */ /* 0x000f220000002600 */
[----:B------:R-:W-:-:S05]  /*10f0*/  CS2R.32 R88, SR_CgaSize ;  /* 0x0000000000587805 */ /* 0x000fca0000008a00 */
[----:B------:R-:W-:-:S05]  /*1100*/  IMAD R88, R88, -0xa0, RZ ;  /* 0xffffff6058587824 */ /* 0x000fca00078e02ff */
[----:B------:R-:W-:-:S14]  /*1110*/  R2UR UR7, R88 ;  /* 0x00000000580772ca */ /* 0x000fdc00000e0000 */
[----:B------:R-:W3:Y:S01]  /*1120*/  LDCU UR7, c[0x0][UR7+0x2a4] ;  /* 0x00005480070777ac */ /* 0x000ee20008000800 */
[----:B------:R-:W-:Y:S01]  /*1130*/  UISETP.GT.U32.AND UP0, UPT, UR33, 0xffff, UPT ;  /* 0x0000ffff2100788c */ /* 0x000fe2000bf04070 */
[----:B------:R-:W-:-:S05]  /*1140*/  CS2R.32 R88, SR_CgaSize ;  /* 0x0000000000587805 */ /* 0x000fca0000008a00 */
[----:B------:R-:W-:-:S05]  /*1150*/  IMAD R88, R88, -0xa0, RZ ;  /* 0xffffff6058587824 */ /* 0x000fca00078e02ff */
[----:B------:R-:W-:-:S14]  /*1160*/  R2UR UR59, R88 ;  /* 0x00000000583b72ca */ /* 0x000fdc00000e0000 */
[----:B------:R-:W3:Y:S01]  /*1170*/  LDCU UR59, c[0x0][UR59+0x2a0] ;  /* 0x000054003b3b77ac */ /* 0x000ee20008000800 */
[----:B------:R-:W3:Y:S01]  /*1180*/  LDCU UR21, c[0x0][0xb24] ;  /* 0x00016480ff1577ac */ /* 0x000ee20008000800 */
[----:B------:R-:W3:Y:S01]  /*1190*/  LDCU UR45, c[0x0][0xb24] ;  /* 0x00016480ff2d77ac */ /* 0x000ee20008000800 */
[----:B-1----:R-:W-:Y:S01]  /*11a0*/  I2FP.F32.U32 R3, UR22 ;  /* 0x0000001600037c45 */ /* 0x002fe20008201000 */
[----:B------:R-:W1:Y:S04]  /*11b0*/  LDCU UR26, c[0x0][0xb30] ;  /* 0x00016600ff1a77ac */ /* 0x000e680008000800 */
[----:B--2---:R-:W-:Y:S01]  /*11c0*/  FMUL R3, R3, UR5 ;  /* 0x0000000503037c20 */ /* 0x004fe20008400000 */
[----:B------:R-:W-:Y:S01]  /*11d0*/  USEL UR5, UR33, 0xffff, !UP0 ;  /* 0x0000ffff21057887 */ /* 0x000fe2000c000000 */
[----:B----4-:R-:W-:Y:S01]  /*11e0*/  I2FP.F32.U32 R2, UR34 ;  /* 0x0000002200027c45 */ /* 0x010fe20008201000 */
[----:B------:R-:W-:-:S03]  /*11f0*/  USHF.L.U32 UR28, UR58, 0xb, URZ ;  /* 0x0000000b3a1c7899 */ /* 0x000fc600080006ff */
[----:B------:R-:W2:Y:S01]  /*1200*/  F2I.U32.TRUNC.NTZ R3, R3 ;  /* 0x0000000300037305 */ /* 0x000ea2000020f000 */
[----:B------:R-:W-:Y:S01]  /*1210*/  ULOP3.LUT UR24, UR5, 0xffff, URZ, 0xc0, !UPT ;  /* 0x0000ffff05187892 */ /* 0x000fe2000f8ec0ff */
[----:B---3--:R-:W-:-:S06]  /*1220*/  FMUL R2, R2, UR4 ;  /* 0x0000000402027c20 */ /* 0x008fcc0008400000 */
[----:B------:R-:W3:Y:S01]  /*1230*/  F2I.U32.TRUNC.NTZ R2, R2 ;  /* 0x0000000200027305 */ /* 0x000ee2000020f000 */
[----:B--2---:R-:W-:Y:S02]  /*1240*/  R2UR UR4, R3 ;  /* 0x00000000030472ca */ /* 0x004fe400000e0000 */
[----:B------:R-:W-:Y:S02]  /*1250*/  PRMT R3, RZ, 0x7610, R3 ;  /* 0x00007610ff037816 */ /* 0x000fe40000000003 */
[----:B---3--:R-:W-:Y:S02]  /*1260*/  R2UR UR6, R2 ;  /* 0x00000000020672ca */ /* 0x008fe400000e0000 */
[----:B------:R-:W-:-:S07]  /*1270*/  PRMT R2, RZ, 0x7610, R2 ;  /* 0x00007610ff027816 */ /* 0x000fce0000000002 */
[----:B------:R-:W-:-:S04]  /*1280*/  UIADD3 UR5, UPT, UPT, -UR4, URZ, URZ ;  /* 0x000000ff04057290 */ /* 0x000fc8000fffe1ff */
[----:B------:R-:W-:Y:S02]  /*1290*/  UIMAD UR59, UR59, UR5, UR22 ;  /* 0x000000053b3b72a4 */ /* 0x000fe4000f8e0216 */
[----:B------:R-:W-:-:S04]  /*12a0*/  UIADD3 UR4, UPT, UPT, -UR6, URZ, URZ ;  /* 0x000000ff06047290 */ /* 0x000fc8000fffe1ff */
[----:B------:R-:W-:-:S06]  /*12b0*/  UIMAD UR4, UR7, UR4, UR34 ;  /* 0x00000004070472a4 */ /* 0x000fcc000f8e0222 */
[----:B------:R-:W-:Y:S01]  /*12c0*/  IMAD.U32 R88, RZ, RZ, UR4 ;  /* 0x00000004ff587e24 */ /* 0x000fe2000f8e00ff */
[----:B-1----:R-:W-:Y:S06]  /*12d0*/  BRA.U UP5, `(.L_x_18) ;  /* 0x0000000105407547 */ /* 0x002fec000b800000 */
[----:B------:R-:W-:Y:S01]  /*12e0*/  R2UR UR4, R88 ;  /* 0x00000000580472ca */ /* 0x000fe200000e0000 */
[----:B------:R-:W-:-:S12]  /*12f0*/  ULOP3.LUT UR7, UR59, 0xfffffffe, URZ, 0xc0, !UPT ;  /* 0xfffffffe3b077892 */ /* 0x000fd8000f8ec0ff */
[----:B------:R-:W-:Y:S02]  /*1300*/  UISETP.NE.AND UP0, UPT, UR4, URZ, UPT ;  /* 0x000000ff0400728c */ /* 0x000fe4000bf05270 */
[----:B------:R-:W-:Y:S02]  /*1310*/  ULOP3.LUT UR4, UR59, 0x2, URZ, 0x3c, !UPT ;  /* 0x000000023b047892 */ /* 0x000fe4000f8e3cff */
[----:B------:R-:W-:Y:S02]  /*1320*/  UISETP.GT.U32.AND UP2, UPT, UR59, 0x1, UP0 ;  /* 0x000000013b00788c */ /* 0x000fe40008744070 */
[----:B------:R-:W-:Y:S02]  /*1330*/  UISETP.GT.U32.AND UP0, UPT, UR4, 0x1, UP0 ;  /* 0x000000010400788c */ /* 0x000fe40008704070 */
[----:B------:R-:W-:Y:S02]  /*1340*/  USEL UR5, URZ, 0x2, UP2 ;  /* 0x00000002ff057887 */ /* 0x000fe40009000000 */
[----:B------:R-:W-:-:S02]  /*1350*/  USEL UR6, URZ, 0x1, UP2 ;  /* 0x00000001ff067887 */ /* 0x000fc40009000000 */
[----:B------:R-:W-:Y:S02]  /*1360*/  USEL UR4, URZ, 0x4, UP0 ;  /* 0x00000004ff047887 */ /* 0x000fe40008000000 */
[----:B------:R-:W-:Y:S02]  /*1370*/  USEL UR8, URZ, 0x8, UP0 ;  /* 0x00000008ff087887 */ /* 0x000fe40008000000 */
[----:B------:R-:W-:-:S03]  /*1380*/  UIADD3 UR4, UPT, UPT, UR4, UR5, UR6 ;  /* 0x0000000504047290 */ /* 0x000fc6000fffe006 */
[----:B------:R-:W-:Y:S01]  /*1390*/  UMOV UR5, 0x3 ;  /* 0x0000000300057882 */ /* 0x000fe20000000000 */
[----:B------:R-:W-:Y:S02]  /*13a0*/  UIADD3 UR4, UPT, UPT, UR4, UR8, URZ ;  /* 0x0000000804047290 */ /* 0x000fe4000fffe0ff */
[----:B------:R-:W-:-:S04]  /*13b0*/  USHF.L.U32 UR5, UR5, UR7, URZ ;  /* 0x0000000705057299 */ /* 0x000fc800080006ff */
[----:B------:R-:W-:Y:S02]  /*13c0*/  MOV R3, UR4 ;  /* 0x0000000400037c02 */ /* 0x000fe40008000f00 */
[----:B------:R-:W-:-:S07]  /*13d0*/  IMAD.U32 R2, RZ, RZ, UR5 ;  /* 0x00000005ff027e24 */ /* 0x000fce000f8e00ff */
.L_x_18:
[----:B------:R-:W1:Y:S01]  /*13e0*/  S2UR UR36, SR_CTAID.Z ;  /* 0x00000000002479c3 */ /* 0x000e620000002700 */
[----:B------:R-:W-:Y:S01]  /*13f0*/  UISETP.GE.AND UP0, UPT, UR21, 0x1, UPT ;  /* 0x000000011500788c */ /* 0x000fe2000bf06270 */
[----:B------:R-:W-:Y:S01]  /*1400*/  UMOV UR27, 0x5 ;  /* 0x00000005001b7882 */ /* 0x000fe20000000000 */
[----:B------:R-:W-:-:S07]  /*1410*/  UMOV UR32, UR22 ;  /* 0x0000001600207c82 */ /* 0x000fce0008000000 */
[----:B------:R-:W-:Y:S05]  /*1420*/  BRA.U !UP0, `(.L_x_19) ;  /* 0x0000000108d47547 */ /* 0x000fea000b800000 */
[----:B------:R-:W2:Y:S01]  /*1430*/  LDCU.128 UR16, c[0x0][0xb10] ;  /* 0x00016200ff1077ac */ /* 0x000ea20008000c00 */
[----:B------:R-:W3:Y:S01]  /*1440*/  LDCU UR13, c[0x0][0x370] ;  /* 0x00006e00ff0d77ac */ /* 0x000ee20008000800 */
[----:B------:R-:W4:Y:S01]  /*1450*/  LDCU UR8, c[0x0][0x374] ;  /* 0x00006e80ff0877ac */ /* 0x000f220008000800 */
[----:B------:R-:W1:Y:S01]  /*1460*/  LDCU UR23, c[0x0][0xb0c] ;  /* 0x00016180ff1777ac */ /* 0x000e620008000800 */
[----:B------:R-:W1:Y:S01]  /*1470*/  LDCU UR25, c[0x0][0xb20] ;  /* 0x00016400ff1977ac */ /* 0x000e620008000800 */
[----:B--2---:R-:W-:Y:S01]  /*1480*/  UIMAD.WIDE.U32 UR4, UR22, UR16, URZ ;  /* 0x00000010160472a5 */ /* 0x004fe2000f8e00ff */
[----:B------:R-:W2:Y:S01]  /*1490*/  LDCU.64 UR14, c[0x0][0xb28] ;  /* 0x00016500ff0e77ac */ /* 0x000ea20008000a00 */
[----:B------:R-:W-:-:S05]  /*14a0*/  UISETP.NE.AND UP3, UPT, UR18, 0x1, UPT ;  /* 0x000000011200788c */ /* 0x000fca000bf65270 */
[----:B------:R-:W-:Y:S01]  /*14b0*/  UMOV UR4, UR5 ;  /* 0x0000000500047c82 */ /* 0x000fe20008000000 */
[----:B---3--:R-:W-:Y:S02]  /*14c0*/  UIMAD.WIDE.U32 UR6, UR13, UR16, URZ ;  /* 0x000000100d0672a5 */ /* 0x008fe4000f8e00ff */
[----:B------:R-:W-:Y:S02]  /*14d0*/  USHF.R.U32.HI UR9, URZ, UR17, UR4 ;  /* 0x00000011ff097299 */ /* 0x000fe40008011604 */
[----:B----4-:R-:W-:Y:S02]  /*14e0*/  UIMAD.WIDE.U32 UR4, UR8, UR19, URZ ;  /* 0x00000013080472a5 */ /* 0x010fe4000f8e00ff */
[----:B-1----:R-:W-:Y:S01]  /*14f0*/  UISETP.NE.AND UP0, UPT, UR23, 0x1, UPT ;  /* 0x000000011700788c */ /* 0x002fe2000bf05270 */
[----:B------:R-:W-:Y:S01]  /*1500*/  UMOV UR6, UR7 ;  /* 0x0000000700067c82 */ /* 0x000fe20008000000 */
[----:B------:R-:W-:-:S03]  /*1510*/  UISETP.NE.AND UP2, UPT, UR21, 0x1, UPT ;  /* 0x000000011500788c */ /* 0x000fc6000bf45270 */
[----:B------:R-:W-:Y:S01]  /*1520*/  UMOV UR4, UR5 ;  /* 0x0000000500047c82 */ /* 0x000fe20008000000 */
[----:B------:R-:W-:Y:S02]  /*1530*/  USEL UR12, UR22, UR9, !UP0 ;  /* 0x00000009160c7287 */ /* 0x000fe4000c000000 */
[----:B------:R-:W-:Y:S02]  /*1540*/  @UP3 USHF.R.U32.HI UR8, URZ, UR25, UR4 ;  /* 0x00000019ff083299 */ /* 0x000fe40008011604 */
[----:B------:R-:W-:Y:S02]  /*1550*/  UIADD3 UR32, UPT, UPT, -UR12, URZ, URZ ;  /* 0x000000ff0c207290 */ /* 0x000fe4000fffe1ff */
[----:B------:R-:W-:Y:S02]  /*1560*/  @UP0 USHF.R.U32.HI UR13, URZ, UR17, UR6 ;  /* 0x00000011ff0d0299 */ /* 0x000fe40008011606 */
[----:B------:R-:W-:Y:S02]  /*1570*/  UIMAD.WIDE.U32 UR6, UR34, UR19, URZ ;  /* 0x00000013220672a5 */ /* 0x000fe4000f8e00ff */
[----:B--2---:R-:W-:-:S02]  /*1580*/  UIMAD.WIDE.U32 UR4, UR8, UR14, URZ ;  /* 0x0000000e080472a5 */ /* 0x004fc4000f8e00ff */
[----:B------:R-:W-:Y:S02]  /*1590*/  UIMAD.WIDE.U32 UR10, UR13, UR14, URZ ;  /* 0x0000000e0d0a72a5 */ /* 0x000fe4000f8e00ff */
[----:B------:R-:W-:Y:S01]  /*15a0*/  UIMAD UR32, UR23, UR32, UR22 ;  /* 0x00000020172072a4 */ /* 0x000fe2000f8e0216 */
[----:B------:R-:W-:Y:S02]  /*15b0*/  UMOV UR6, UR7 ;  /* 0x0000000700067c82 */ /* 0x000fe40008000000 */
[----:B------:R-:W-:Y:S01]  /*15c0*/  UMOV UR4, UR5 ;  /* 0x0000000500047c82 */ /* 0x000fe20008000000 */
[----:B------:R-:W-:Y:S02]  /*15d0*/  USHF.R.U32.HI UR6, URZ, UR25, UR6 ;  /* 0x00000019ff067299 */ /* 0x000fe40008011606 */
[----:B------:R-:W-:Y:S01]  /*15e0*/  @UP2 USHF.R.U32.HI UR8, URZ, UR15, UR4 ;  /* 0x0000000fff082299 */ /* 0x000fe20008011604 */
[----:B------:R-:W-:Y:S01]  /*15f0*/  UMOV UR5, UR11 ;  /* 0x0000000b00057c82 */ /* 0x000fe20008000000 */
[----:B------:R-:W-:-:S02]  /*1600*/  USEL UR4, UR34, UR6, !UP3 ;  /* 0x0000000622047287 */ /* 0x000fc4000d800000 */
[----:B------:R-:W-:Y:S02]  /*1610*/  @UP2 USHF.R.U32.HI UR13, URZ, UR15, UR5 ;  /* 0x0000000fff0d2299 */ /* 0x000fe40008011605 */
[----:B------:R-:W-:Y:S02]  /*1620*/  UIMAD UR5, UR8, UR21, URZ ;  /* 0x00000015080572a4 */ /* 0x000fe4000f8e02ff */
[----:B------:R-:W-:Y:S02]  /*1630*/  UIMAD UR8, UR13, UR21, URZ ;  /* 0x000000150d0872a4 */ /* 0x000fe4000f8e02ff */
[----:B------:R-:W-:Y:S02]  /*1640*/  UISETP.GE.AND UP0, UPT, UR4, UR5, UPT ;  /* 0x000000050400728c */ /* 0x000fe4000bf06270 */
[----:B------:R-:W-:Y:S02]  /*1650*/  UIMAD.WIDE.U32 UR6, UR4, UR14, URZ ;  /* 0x0000000e040672a5 */ /* 0x000fe4000f8e00ff */
[----:B------:R-:W-:-:S02]  /*1660*/  UISETP.GE.OR UP0, UPT, UR12, UR8, UP0 ;  /* 0x000000080c00728c */ /* 0x000fc40008706670 */
[----:B------:R-:W-:-:S03]  /*1670*/  UIMAD.WIDE.U32 UR8, UR12, UR14, URZ ;  /* 0x0000000e0c0872a5 */ /* 0x000fc6000f8e00ff */
[----:B------:R-:W-:Y:S01]  /*1680*/  UMOV UR6, UR7 ;  /* 0x0000000700067c82 */ /* 0x000fe20008000000 */
[----:B------:R-:W-:Y:S02]  /*1690*/  UIADD3 UR7, UPT, UPT, -UR4, URZ, URZ ;  /* 0x000000ff04077290 */ /* 0x000fe4000fffe1ff */
[----:B------:R-:W-:Y:S02]  /*16a0*/  USHF.R.U32.HI UR6, URZ, UR15, UR6 ;  /* 0x0000000fff067299 */ /* 0x000fe40008011606 */
[----:B------:R-:W-:Y:S02]  /*16b0*/  UIMAD UR34, UR18, UR7, UR34 ;  /* 0x00000007122272a4 */ /* 0x000fe4000f8e0222 */
[----:B------:R-:W-:Y:S01]  /*16c0*/  USEL UR6, UR4, UR6, !UP2 ;  /* 0x0000000604067287 */ /* 0x000fe2000d000000 */
[----:B------:R-:W-:Y:S02]  /*16d0*/  @!UP0 UMOV UR5, UR9 ;  /* 0x0000000900058c82 */ /* 0x000fe40008000000 */
[----:B------:R-:W-:-:S02]  /*16e0*/  @!UP0 USHF.R.U32.HI UR5, URZ, UR15, UR5 ;  /* 0x0000000fff058299 */ /* 0x000fc40008011605 */
[----:B------:R-:W-:Y:S02]  /*16f0*/  UIADD3 UR7, UPT, UPT, -UR6, URZ, URZ ;  /* 0x000000ff06077290 */ /* 0x000fe4000fffe1ff */
[----:B------:R-:W-:Y:S02]  /*1700*/  @!UP0 USEL UR5, UR12, UR5, !UP2 ;  /* 0x000000050c058287 */ /* 0x000fe4000d000000 */
[----:B------:R-:W-:Y:S02]  /*1710*/  UIMAD UR7, UR21, UR7, UR4 ;  /* 0x00000007150772a4 */ /* 0x000fe4000f8e0204 */
[----:B------:R-:W-:Y:S02]  /*1720*/  @!UP0 UIADD3 UR6, UPT, UPT, UR6, -UR5, URZ ;  /* 0x8000000506068290 */ /* 0x000fe4000fffe0ff */
[----:B------:R-:W-:Y:S02]  /*1730*/  @!UP0 UIMAD UR7, UR7, UR13, UR5 ;  /* 0x0000000d070782a4 */ /* 0x000fe4000f8e0205 */
[----:B------:R-:W-:-:S04]  /*1740*/  @!UP0 UIMAD UR4, UR6, UR21, UR12 ;  /* 0x00000015060482a4 */ /* 0x000fc8000f8e020c */
[----:B------:R-:W-:Y:S01]  /*1750*/  UIMAD UR34, UR4, UR18, UR34 ;  /* 0x00000012042272a4 */ /* 0x000fe2000f8e0222 */
[----:B------:R-:W-:Y:S02]  /*1760*/  @!UP0 UMOV UR12, UR7 ;  /* 0x00000007000c8c82 */ /* 0x000fe40008000000 */
[----:B------:R-:W-:-:S12]  /*1770*/  UIMAD UR32, UR12, UR23, UR32 ;  /* 0x000000170c2072a4 */ /* 0x000fd8000f8e0220 */
.L_x_19:
[----:B------:R-:W-:Y:S02]  /*1780*/  UISETP.NE.AND UP2, UPT, UR26, 0x1, UPT ;  /* 0x000000011a00788c */ /* 0x000fe4000bf45270 */
[----:B------:R-:W-:Y:S02]  /*1790*/  UISETP.NE.AND UP0, UPT, UR20, 0x2, UPT ;  /* 0x000000021400788c */ /* 0x000fe4000bf05270 */
[----:B------:R-:W-:Y:S02]  /*17a0*/  ULOP3.LUT UR28, UR28, 0x1000, URZ, 0xc0, !UPT ;  /* 0x000010001c1c7892 */ /* 0x000fe4000f8ec0ff */
[----:B------:R-:W-:-:S03]  /*17b0*/  USHF.L.U32 UR24, UR27, UR24, URZ ;  /* 0x000000181b187299 */ /* 0x000fc600080006ff */
[----:B------:R-:W-:Y:S09]  /*17c0*/  BRA.U UP2, `(.L_x_20) ;  /* 0x0000000102407547 */ /* 0x000ff2000b800000 */
[----:B------:R-:W2:Y:S01]  /*17d0*/  LDCU.128 UR8, c[0x0][0xb10] ;  /* 0x00016200ff0877ac */ /* 0x000ea20008000c00 */
[----:B------:R-:W3:Y:S01]  /*17e0*/  LDCU UR12, c[0x0][0xb0c] ;  /* 0x00016180ff0c77ac */ /* 0x000ee20008000800 */
[----:B------:R-:W4:Y:S01]  /*17f0*/  LDCU UR13, c[0x0][0xb20] ;  /* 0x00016400ff0d77ac */ /* 0x000f220008000800 */
[----:B--2---:R-:W-:Y:S02]  /*1800*/  UIMAD.WIDE.U32 UR4, UR32, UR8, URZ ;  /* 0x00000008200472a5 */ /* 0x004fe4000f8e00ff */
[----:B------:R-:W-:Y:S02]  /*1810*/  UIMAD.WIDE.U32 UR6, UR34, UR11, URZ ;  /* 0x0000000b220672a5 */ /* 0x000fe4000f8e00ff */
[----:B---3--:R-:W-:Y:S02]  /*1820*/  UISETP.NE.AND UP2, UPT, UR12, 0x1, UPT ;  /* 0x000000010c00788c */ /* 0x008fe4000bf45270 */
[----:B------:R-:W-:-:S03]  /*1830*/  USHF.R.U32.HI UR5, URZ, UR9, UR5 ;  /* 0x00000009ff057299 */ /* 0x000fc60008011605 */
[----:B------:R-:W-:Y:S01]  /*1840*/  UMOV UR4, UR7 ;  /* 0x0000000700047c82 */ /* 0x000fe20008000000 */
[----:B------:R-:W-:Y:S02]  /*1850*/  USEL UR5, UR32, UR5, !UP2 ;  /* 0x0000000520057287 */ /* 0x000fe4000d000000 */
[----:B------:R-:W-:Y:S02]  /*1860*/  UISETP.NE.AND UP2, UPT, UR10, 0x1, UPT ;  /* 0x000000010a00788c */ /* 0x000fe4000bf45270 */
[----:B----4-:R-:W-:-:S04]  /*1870*/  USHF.R.U32.HI UR4, URZ, UR13, UR4 ;  /* 0x0000000dff047299 */ /* 0x010fc80008011604 */
[----:B------:R-:W-:-:S04]  /*1880*/  USEL UR4, UR34, UR4, !UP2 ;  /* 0x0000000422047287 */ /* 0x000fc8000d000000 */
[----:B------:R-:W-:Y:S02]  /*1890*/  UIADD3 UR6, UPT, UPT, -UR4, UR5, URZ ;  /* 0x0000000504067290 */ /* 0x000fe4000fffe1ff */
[----:B------:R-:W-:Y:S02]  /*18a0*/  UIADD3 UR4, UPT, UPT, UR4, -UR5, URZ ;  /* 0x8000000504047290 */ /* 0x000fe4000fffe0ff */
[----:B------:R-:W-:Y:S02]  /*18b0*/  UIMAD UR34, UR6, UR10, UR34 ;  /* 0x0000000a062272a4 */ /* 0x000fe4000f8e0222 */
[----:B------:R-:W-:-:S12]  /*18c0*/  UIMAD UR32, UR4, UR12, UR32 ;  /* 0x0000000c042072a4 */ /* 0x000fd8000f8e0220 */
.L_x_20:
[----:B------:R-:W-:Y:S05]  /*18d0*/  BRA.U !UP6, `(.L_x_21) ;  /* 0x000000010e0c7547 */ /* 0x000fea000b800000 */
[----:B------:R-:W-:Y:S01]  /*18e0*/  UCGABAR_WAIT ;  /* 0x0000000000007dc7 */ /* 0x000fe20008000000 */
[----:B------:R-:W-:Y:S01]  /*18f0*/  CCTL.IVALL ;  /* 0x00000000ff00798f */ /* 0x000fe20002000000 */
[----:B------:R-:W-:Y:S05]  /*1900*/  BRA `(.L_x_22) ;  /* 0x0000000000047947 */ /* 0x000fea0003800000 */
.L_x_21:
[----:B------:R-:W-:Y:S06]  /*1910*/  BAR.SYNC.DEFER_BLOCKING 0x0 ;  /* 0x0000000000007b1d */ /* 0x000fec0000010000 */
.L_x_22:
[----:B------:R-:W-:Y:S05]  /*1920*/  BRA.U UP0, `(.L_x_23) ;  /* 0x0000001900887547 */ /* 0x000fea000b800000 */
[----:B------:R-:W2:Y:S01]  /*1930*/  LDCU UR6, c[0x0][0x38c] ;  /* 0x00007180ff0677ac */ /* 0x000ea20008000800 */
[----:B------:R-:W-:Y:S01]  /*1940*/  PLOP3.LUT P1, PT, PT, PT, UP4, 0x80, 0x8 ;  /* 0x000000000008781c */ /* 0x000fe20003f2f048 */
[----:B------:R-:W-:Y:S01]  /*1950*/  IMAD.MOV.U32 R12, RZ, RZ, 0x1 ;  /* 0x00000001ff0c7424 */ /* 0x000fe200078e00ff */
[----:B------:R-:W-:Y:S01]  /*1960*/  ISETP.NE.AND P2, PT, R0, RZ, P3 ;  /* 0x000000ff0000720c */ /* 0x000fe20001f45270 */
[----:B------:R-:W-:Y:S01]  /*1970*/  USHF.L.U32 UR7, UR22, 0x7, URZ ;  /* 0x0000000716077899 */ /* 0x000fe200080006ff */
[----:B------:R-:W-:Y:S01]  /*1980*/  PLOP3.LUT P1, PT, P1, PT, PT, 0x8, 0x80 ;  /* 0x000000000080781c */ /* 0x000fe20000f2e170 */
[----:B------:R-:W-:Y:S01]  /*1990*/  UMOV UR13, 0x400 ;  /* 0x00000400000d7882 */ /* 0x000fe20000000000 */
[----:B------:R-:W-:Y:S01]  /*19a0*/  UISETP.NE.AND UP1, UPT, UR20, URZ, UPT ;  /* 0x000000ff1400728c */ /* 0x000fe2000bf25270 */
[----:B------:R-:W-:Y:S01]  /*19b0*/  CS2R R10, SRZ ;  /* 0x00000000000a7805 */ /* 0x000fe2000001ff00 */
[----:B------:R-:W-:Y:S01]  /*19c0*/  ULEA UR13, UR58, UR13, 0x18 ;  /* 0x0000000d3a0d7291 */ /* 0x000fe2000f8ec0ff */
[----:B------:R-:W-:Y:S01]  /*19d0*/  IMAD.MOV.U32 R9, RZ, RZ, RZ ;  /* 0x000000ffff097224 */ /* 0x000fe200078e00ff */
[----:B------:R-:W3:Y:S01]  /*19e0*/  LDCU UR39, c[0x0][0x370] ;  /* 0x00006e00ff2777ac */ /* 0x000ee20008000800 */
[----:B------:R-:W-:Y:S01]  /*19f0*/  IMAD.MOV.U32 R8, RZ, RZ, 0x1 ;  /* 0x00000001ff087424 */ /* 0x000fe200078e00ff */
[----:B------:R-:W4:Y:S01]  /*1a00*/  LDCU.64 UR26, c[0x0][0x348] ;  /* 0x00006900ff1a77ac */ /* 0x000f220008000a00 */
[----:B--2---:R-:W-:-:S02]  /*1a10*/  UIADD3 UR5, UPT, UPT, UR6, 0x3f, URZ ;  /* 0x0000003f06057890 */ /* 0x004fc4000fffe0ff */
[----:B------:R-:W-:Y:S02]  /*1a20*/  UIADD3 UR46, UPT, UPT, UR6, 0x7e, URZ ;  /* 0x0000007e062e7890 */ /* 0x000fe4000fffe0ff */
[----:B------:R-:W-:Y:S02]  /*1a30*/  USHF.R.S32.HI UR4, URZ, 0x1f, UR5 ;  /* 0x0000001fff047899 */ /* 0x000fe40008011405 */
[----:B------:R-:W-:Y:S02]  /*1a40*/  USHF.L.U32 UR47, UR22, 0x6, URZ ;  /* 0x00000006162f7899 */ /* 0x000fe400080006ff */
[----:B------:R-:W-:Y:S02]  /*1a50*/  ULEA.HI UR4, UR4, UR5, URZ, 0x6 ;  /* 0x0000000504047291 */ /* 0x000fe4000f8f30ff */
[----:B------:R-:W-:Y:S02]  /*1a60*/  UIADD3 UR5, UPT, UPT, UR6, -0x1, URZ ;  /* 0xffffffff06057890 */ /* 0x000fe4000fffe0ff */
[----:B------:R-:W-:-:S02]  /*1a70*/  USHF.R.S32.HI UR41, URZ, 0x6, UR4 ;  /* 0x00000006ff297899 */ /* 0x000fc40008011404 */
[----:B------:R-:W-:Y:S02]  /*1a80*/  UISETP.GE.U32.AND UP2, UPT, UR5, -0x7f, UPT ;  /* 0xffffff810500788c */ /* 0x000fe4000bf46070 */
[----:B------:R-:W-:Y:S02]  /*1a90*/  UISETP.LT.U32.AND UP0, UPT, UR41, 0x10, UPT ;  /* 0x000000102900788c */ /* 0x000fe4000bf01070 */
[----:B------:R-:W-:Y:S02]  /*1aa0*/  ULOP3.LUT UR5, UR7, 0x80, URZ, 0xc0, !UPT ;  /* 0x0000008007057892 */ /* 0x000fe4000f8ec0ff */
[----:B------:R-:W-:Y:S01]  /*1ab0*/  USEL UR40, UR41, 0x10, UP0 ;  /* 0x0000001029287887 */ /* 0x000fe20008000000 */
[----:B------:R-:W2:Y:S03]  /*1ac0*/  LDCU UR38, c[0x0][0x374] ;  /* 0x00006e80ff2677ac */ /* 0x000ea60008000800 */
[----:B------:R-:W-:-:S02]  /*1ad0*/  UIADD3 UR4, UPT, UPT, UR40, -0x1, URZ ;  /* 0xffffffff28047890 */ /* 0x000fc4000fffe0ff */
[----:B------:R-:W-:Y:S02]  /*1ae0*/  @UP2 UIADD3 UR4, UPT, UPT, UR40, URZ, URZ ;  /* 0x000000ff28042290 */ /* 0x000fe4000fffe0ff */
[----:B------:R-:W-:Y:S02]  /*1af0*/  USEL UR21, UR56, 0x2, UP1 ;  /* 0x0000000238157887 */ /* 0x000fe40008800000 */
[----:B------:R-:W-:Y:S02]  /*1b00*/  UIADD3 UR30, UPT, UPT, UR13, 0x16400, UR28 ;  /* 0x000164000d1e7890 */ /* 0x000fe4000fffe01c */
[----:B------:R-:W-:Y:S02]  /*1b10*/  ULEA.HI UR43, UR28, UR5, URZ, 0x1a ;  /* 0x000000051c2b7291 */ /* 0x000fe4000f8fd0ff */
[----:B------:R-:W-:Y:S02]  /*1b20*/  UIADD3 UR44, UPT, UPT, UR41, -UR40, URZ ;  /* 0x80000028292c7290 */ /* 0x000fe4000fffe0ff */
[----:B------:R-:W-:-:S02]  /*1b30*/  UIADD3 UR29, UPT, UPT, UR4, 0x1, URZ ;  /* 0x00000001041d7890 */ /* 0x000fc4000fffe0ff */
[----:B------:R-:W-:Y:S01]  /*1b40*/  UIADD3 UR42, UPT, UPT, -UR4, URZ, URZ ;  /* 0x000000ff042a7290 */ /* 0x000fe2000fffe1ff */
[----:B--234-:R-:W-:-:S11]  /*1b50*/  UMOV UR6, URZ ;  /* 0x000000ff00067c82 */ /* 0x01cfd60008000000 */
.L_x_43:
[----:B------:R-:W-:-:S09]  /*1b60*/  UISETP.NE.AND UP0, UPT, UR58, URZ, UPT ;  /* 0x000000ff3a00728c */ /* 0x000fd2000bf05270 */
[----:B-1----:R-:W-:Y:S05]  /*1b70*/  BRA.U UP0, `(.L_x_24) ;  /* 0x0000000100287547 */ /* 0x002fea000b800000 */
[----:B------:R-:W-:Y:S02]  /*1b80*/  LEA R0, R9, UR13, 0x3 ;  /* 0x0000000d09007c11 */ /* 0x000fe4000f8e18ff */
[----:B------:R-:W-:-:S04]  /*1b90*/  SHF.L.U32 R3, R8, 0x1f, RZ ;  /* 0x0000001f08037819 */ /* 0x000fc800000006ff */
[----:B------:R-:W2:Y:S02]  /*1ba0*/  SYNCS.PHASECHK.TRANS64.TRYWAIT P0, [R0+URZ+0x1c0], R3 ;  /* 0x0001c003000075a7 */ /* 0x000ea400080011ff */
[----:B--2---:R-:W-:Y:S05]  /*1bb0*/  @!P0 BRA `(.L_x_25) ;  /* 0x0000008800cc8947 */ /* 0x004fea0003800000 */
.L_x_156:
[----:B------:R3:W-:Y:S01]  /*1bc0*/  SYNCS.ARRIVE.TRANS64.A1T0 RZ, [R0+URZ+0x1b0], RZ ;  /* 0x0001b0ff00ff79a7 */ /* 0x0007e200081000ff */
[----:B------:R-:W-:-:S05]  /*1bd0*/  VIADD R9, R9, 0x1 ;  /* 0x0000000109097836 */ /* 0x000fca0000000000 */
[----:B------:R-:W-:-:S04]  /*1be0*/  ISETP.NE.AND P0, PT, R9, 0x2, PT ;  /* 0x000000020900780c */ /* 0x000fc80003f05270 */
[----:B--2---:R-:W-:Y:S02]  /*1bf0*/  SEL R3, RZ, 0x1, P0 ;  /* 0x00000001ff037807 */ /* 0x004fe40000000000 */
[----:B------:R-:W-:Y:S02]  /*1c00*/  SEL R9, R9, RZ, P0 ;  /* 0x000000ff09097207 */ /* 0x000fe40000000000 */
[----:B------:R-:W-:-:S07]  /*1c10*/  LOP3.LUT R8, R8, R3, RZ, 0x3c, !PT ;  /* 0x0000000308087212 */ /* 0x000fce00078e3cff */
.L_x_24:
[----:B------:R-:W-:Y:S01]  /*1c20*/  ULEA UR4, UR6, UR13, 0x3 ;  /* 0x0000000d06047291 */ /* 0x000fe2000f8e18ff */
[----:B---3--:R-:W-:Y:S01]  /*1c30*/  SHF.L.U32 R0, R12, 0x1f, RZ ;  /* 0x0000001f0c007819 */ /* 0x008fe200000006ff */
[----:B------:R-:W-:Y:S02]  /*1c40*/  UISETP.GE.U32.AND UP0, UPT, UR46, 0x7f, UPT ;  /* 0x0000007f2e00788c */ /* 0x000fe4000bf06070 */
[----:B------:R-:W-:Y:S01]  /*1c50*/  ULEA UR19, UR34, UR43, 0x8 ;  /* 0x0000002b22137291 */ /* 0x000fe2000f8e40ff */
[----:B------:R-:W-:-:S04]  /*1c60*/  UMOV UR7, URZ ;  /* 0x000000ff00077c82 */ /* 0x000fc80008000000 */
[----:B------:R2:W3:Y:S01]  /*1c70*/  SYNCS.PHASECHK.TRANS64.TRYWAIT P0, [UR4+0x80], R0 ;  /* 0x00008000ff0075a7 */ /* 0x0004e20008001104 */
[----:B------:R-:W-:-:S04]  /*1c80*/  ULEA.HI UR4, UR32, UR32, URZ, 0x1 ;  /* 0x0000002020047291 */ /* 0x000fc8000f8f08ff */
[----:B------:R-:W-:-:S04]  /*1c90*/  USHF.L.U32 UR4, UR4, 0x6, URZ ;  /* 0x0000000604047899 */ /* 0x000fc800080006ff */
[----:B------:R-:W-:-:S04]  /*1ca0*/  ULOP3.LUT UR35, UR4, 0xffffff80, URZ, 0xc0, !UPT ;  /* 0xffffff8004237892 */ /* 0x000fc8000f8ec0ff */
[----:B------:R-:W-:Y:S01]  /*1cb0*/  ULOP3.LUT UR35, UR35, 0x40, UR47, 0xf8, !UPT ;  /* 0x0000004023237892 */ /* 0x000fe2000f8ef82f */
[----:B------:R-:W-:Y:S11]  /*1cc0*/  BRA.U !UP0, `(.L_x_26) ;  /* 0x0000000108c47547 */ /* 0x000ff6000b800000 */
[----:B------:R-:W-:Y:S01]  /*1cd0*/  UMOV UR10, UR42 ;  /* 0x0000002a000a7c82 */ /* 0x000fe20008000000 */
[----:B------:R-:W-:Y:S01]  /*1ce0*/  UMOV UR4, UR6 ;  /* 0x0000000600047c82 */ /* 0x000fe20008000000 */
[----:B------:R-:W-:-:S05]  /*1cf0*/  UMOV UR34, URZ ;  /* 0x000000ff00227c82 */ /* 0x000fca0008000000 */
.L_x_32:
[----:B------:R-:W-:Y:S01]  /*1d00*/  ULEA UR33, UR4, UR13, 0x3 ;  /* 0x0000000d04217291 */ /* 0x000fe2000f8e18ff */
[----:B------:R-:W-:Y:S01]  /*1d10*/  @P3 MOV R2, 0x6000 ;  /* 0x0000600000023802 */ /* 0x000fe20000000f00 */
[----:B-1-34-:R-:W-:Y:S10]  /*1d20*/  @P0 BRA `(.L_x_27) ;  /* 0x00000000000c0947 */ /* 0x01aff40003800000 */
[----:B------:R-:W-:-:S04]  /*1d30*/  SHF.L.U32 R3, R12, 0x1f, RZ ;  /* 0x0000001f0c037819 */ /* 0x000fc800000006ff */
[----:B------:R-:W3:Y:S02]  /*1d40*/  SYNCS.PHASECHK.TRANS64.TRYWAIT P0, [UR33+0x80], R3 ;  /* 0x00008003ff0075a7 */ /* 0x000ee40008001121 */
[----:B---3--:R-:W-:Y:S05]  /*1d50*/  @!P0 BRA `(.L_x_28) ;  /* 0x0000008800788947 */ /* 0x008fea0003800000 */
.L_x_27:
[----:B------:R3:W-:Y:S01]  /*1d60*/  @P3 SYNCS.ARRIVE.TRANS64 RZ, [UR33], R2 ;  /* 0x00000002ffff39a7 */ /* 0x0007e20008000021 */
[----:B------:R-:W-:Y:S02]  /*1d70*/  ULOP3.LUT UR5, UR21, 0x2, URZ, 0xfc, !UPT ;  /* 0x0000000215057892 */ /* 0x000fe4000f8efcff */
[----:B------:R-:W-:Y:S02]  /*1d80*/  UIADD3 UR10, UPT, UPT, UR10, 0x1, URZ ;  /* 0x000000010a0a7890 */ /* 0x000fe4000fffe0ff */
[----:B------:R-:W-:Y:S02]  /*1d90*/  UISETP.NE.AND UP0, UPT, UR5, 0x2, UPT ;  /* 0x000000020500788c */ /* 0x000fe4000bf05270 */
[----:B------:R-:W-:-:S07]  /*1da0*/  UISETP.NE.AND UP2, UPT, UR10, 0x1, UPT ;  /* 0x000000010a00788c */ /* 0x000fce000bf45270 */
[----:B------:R-:W-:Y:S05]  /*1db0*/  BRA.U UP0, `(.L_x_29) ;  /* 0x0000000100047547 */ /* 0x000fea000b800000 */
[----:B-1----:R-:W-:Y:S05]  /*1dc0*/  BPT.TRAP 0x1 ;  /* 0x000000040000795c */ /* 0x002fea0000300000 */
.L_x_29:
[----:B------:R-:W-:Y:S04]  /*1dd0*/  BSSY.RECONVERGENT B0, `(.L_x_30) ;  /* 0x0000003000007945 */ /* 0x000fe80003800200 */
[----:B------:R-:W-:Y:S05]  /*1de0*/  @!P2 BRA `(.L_x_31) ;  /* 0x000000000004a947 */ /* 0x000fea0003800000 */
[----:B-1----:R-:W-:Y:S05]  /*1df0*/  BPT.TRAP 0x1 ;  /* 0x000000040000795c */ /* 0x002fea0000300000 */
.L_x_31:
[----:B-1----:R-:W-:Y:S05]  /*1e00*/  BSYNC.RECONVERGENT B0 ;  /* 0x0000000000007941 */ /* 0x002fea0003800200 */
.L_x_30:
[----:B------:R-:W-:Y:S02]  /*1e10*/  UIADD3 UR5, UPT, UPT, UR4, 0x1, URZ ;  /* 0x0000000104057890 */ /* 0x000fe4000fffe0ff */
[----:B------:R-:W-:Y:S02]  /*1e20*/  ULEA UR32, UR4, UR13, 0xc ;  /* 0x0000000d04207291 */ /* 0x000fe4000f8e60ff */
[----:B------:R-:W-:Y:S02]  /*1e30*/  UISETP.NE.AND UP0, UPT, UR5, 0x10, UPT ;  /* 0x000000100500788c */ /* 0x000fe4000bf05270 */
[----:B------:R-:W-:Y:S02]  /*1e40*/  UIADD3 UR8, UP1, UPT, UR26, 0x80, URZ ;  /* 0x000000801a087890 */ /* 0x000fe4000ff3e0ff */
[----:B------:R-:W-:Y:S02]  /*1e50*/  USEL UR7, URZ, 0x1, UP0 ;  /* 0x00000001ff077887 */ /* 0x000fe40008000000 */
[----:B------:R-:W-:-:S02]  /*1e60*/  USEL UR6, UR5, URZ, UP0 ;  /* 0x000000ff05067287 */ /* 0x000fc40008000000 */
[----:B------:R-:W-:Y:S02]  /*1e70*/  ULEA UR16, UR4, UR28, 0xd ;  /* 0x0000001c04107291 */ /* 0x000fe4000f8e68ff */
[----:B------:R-:W-:Y:S01]  /*1e80*/  ULEA UR5, UR6, UR13, 0x3 ;  /* 0x0000000d06057291 */ /* 0x000fe2000f8e18ff */
[----:B------:R-:W-:Y:S01]  /*1e90*/  LOP3.LUT R12, R12, UR7, RZ, 0x3c, !PT ;  /* 0x000000070c0c7c12 */ /* 0x000fe2000f8e3cff */
[----:B------:R-:W-:Y:S02]  /*1ea0*/  UIADD3 UR4, UP0, UPT, UR26, 0x180, URZ ;  /* 0x000001801a047890 */ /* 0x000fe4000ff1e0ff */
[----:B------:R-:W-:Y:S01]  /*1eb0*/  ULOP3.LUT UR33, UR33, 0xfefffff8, URZ, 0xc0, !UPT ;  /* 0xfefffff821217892 */ /* 0x000fe2000f8ec0ff */
[----:B--2---:R-:W-:Y:S01]  /*1ec0*/  SHF.L.U32 R0, R12, 0x1f, RZ ;  /* 0x0000001f0c007819 */ /* 0x004fe200000006ff */
[----:B------:R-:W-:Y:S02]  /*1ed0*/  UIADD3.X UR9, UPT, UPT, URZ, UR27, URZ, UP1, !UPT ;  /* 0x0000001bff097290 */ /* 0x000fe40008ffe4ff */
[----:B------:R-:W-:Y:S01]  /*1ee0*/  UIADD3 UR32, UPT, UPT, UR32, 0x6400, URZ ;  /* 0x0000640020207890 */ /* 0x000fe2000fffe0ff */
[----:B------:R4:W1:Y:S01]  /*1ef0*/  SYNCS.PHASECHK.TRANS64.TRYWAIT P0, [UR5+0x80], R0 ;  /* 0x00008000ff0075a7 */ /* 0x0008620008001105 */
[----:B------:R-:W-:-:S02]  /*1f00*/  UIADD3 UR16, UPT, UPT, UR13, 0x16400, UR16 ;  /* 0x000164000d107890 */ /* 0x000fc4000fffe010 */
[----:B------:R-:W-:Y:S02]  /*1f10*/  UIADD3.X UR5, UPT, UPT, URZ, UR27, URZ, UP0, !UPT ;  /* 0x0000001bff057290 */ /* 0x000fe400087fe4ff */
[----:B------:R-:W-:Y:S01]  /*1f20*/  UPRMT UR7, URZ, 0x5410, UR24 ;  /* 0x00005410ff077896 */ /* 0x000fe20008000018 */
[----:B------:R-:W-:Y:S01]  /*1f30*/  UMOV UR14, 0x0 ;  /* 0x00000000000e7882 */ /* 0x000fe20000000000 */
[----:B------:R-:W-:Y:S01]  /*1f40*/  UMOV UR15, 0x10000000 ;  /* 0x10000000000f7882 */ /* 0x000fe20000000000 */
[----:B------:R-:W-:Y:S01]  /*1f50*/  UMOV UR18, UR34 ;  /* 0x0000002200127c82 */ /* 0x000fe20008000000 */
[----:B------:R-:W-:Y:S01]  /*1f60*/  UMOV UR20, UR36 ;  /* 0x0000002400147c82 */ /* 0x000fe20008000000 */
[----:B------:R-:W-:Y:S01]  /*1f70*/  UMOV UR17, UR33 ;  /* 0x0000002100117c82 */ /* 0x000fe20008000000 */
[----:B------:R2:W-:Y:S03]  /*1f80*/  UTMALDG.3D.2CTA [UR32], [UR8], desc[UR14] ;  /* 0x00000e20080075b4 */ /* 0x0005e60008211000 */
[----:B------:R3:W-:Y:S01]  /*1f90*/  UTMALDG.3D.MULTICAST.2CTA [UR16], [UR4], UR7, desc[UR14] ;  /* 0x00000e10040073b4 */ /* 0x0007e20008211807 */
[----:B--2---:R-:W-:Y:S01]  /*1fa0*/  UIADD3 UR34, UPT, UPT, UR34, 0x40, URZ ;  /* 0x0000004022227890 */ /* 0x004fe2000fffe0ff */
[----:B---3--:R-:W-:Y:S01]  /*1fb0*/  UMOV UR7, UR29 ;  /* 0x0000001d00077c82 */ /* 0x008fe20008000000 */
[----:B------:R-:W-:Y:S01]  /*1fc0*/  UMOV UR4, UR6 ;  /* 0x0000000600047c82 */ /* 0x000fe20008000000 */
[----:B------:R-:W-:Y:S09]  /*1fd0*/  BRA.U UP2, `(.L_x_32) ;  /* 0xfffffffd02487547 */ /* 0x000ff2000b83ffff */
.L_x_26:
[----:B------:R-:W-:Y:S01]  /*1fe0*/  ULEA UR4, UR6, UR13, 0x3 ;  /* 0x0000000d06047291 */ /* 0x000fe2000f8e18ff */
[----:B--2-4-:R-:W-:Y:S01]  /*1ff0*/  SHF.L.U32 R0, R12, 0x1f, RZ ;  /* 0x0000001f0c007819 */ /* 0x014fe200000006ff */
[----:B------:R-:W-:Y:S01]  /*2000*/  @!P1 SYNCS.ARRIVE.TRANS64.A1T0 RZ, [UR13+0x148], RZ ;  /* 0x000148ffffff99a7 */ /* 0x000fe2000810000d */
[----:B------:R-:W-:-:S06]  /*2010*/  UISETP.GT.AND UP0, UPT, UR41, UR40, UPT ;  /* 0x000000282900728c */ /* 0x000fcc000bf04270 */
[----:B-1-3--:R1:W2:Y:S03]  /*2020*/  SYNCS.PHASECHK.TRANS64.TRYWAIT P0, [UR4+0x80], R0 ;  /* 0x00008000ff0075a7 */ /* 0x00a2a60008001104 */
[----:B------:R-:W-:Y:S05]  /*2030*/  BRA.U !UP0, `(.L_x_33) ;  /* 0x0000000108c07547 */ /* 0x000fea000b800000 */
[----:B------:R-:W-:Y:S01]  /*2040*/  UIADD3 UR25, UPT, UPT, UR44, UR7, URZ ;  /* 0x000000072c197290 */ /* 0x000fe2000fffe0ff */
[----:B------:R-:W-:-:S11]  /*2050*/  UMOV UR4, UR6 ;  /* 0x0000000600047c82 */ /* 0x000fd60008000000 */
.L_x_39:
[----:B------:R-:W-:Y:S01]  /*2060*/  ULEA UR9, UR4, UR13, 0x3 ;  /* 0x0000000d04097291 */ /* 0x000fe2000f8e18ff */
[----:B--2---:R-:W-:Y:S01]  /*2070*/  @P3 MOV R2, 0x6000 ;  /* 0x0000600000023802 */ /* 0x004fe20000000f00 */
[----:B--234-:R-:W-:Y:S10]  /*2080*/  @P0 BRA `(.L_x_34) ;  /* 0x00000000000c0947 */ /* 0x01cff40003800000 */
[----:B------:R-:W-:-:S04]  /*2090*/  SHF.L.U32 R3, R12, 0x1f, RZ ;  /* 0x0000001f0c037819 */ /* 0x000fc800000006ff */
[----:B------:R-:W2:Y:S02]  /*20a0*/  SYNCS.PHASECHK.TRANS64.TRYWAIT P0, [UR9+0x80], R3 ;  /* 0x00008003ff0075a7 */ /* 0x000ea40008001109 */
[----:B--2---:R-:W-:Y:S05]  /*20b0*/  @!P0 BRA `(.L_x_35) ;  /* 0x0000008400b88947 */ /* 0x004fea0003800000 */
.L_x_34:
[----:B------:R2:W-:Y:S01]  /*20c0*/  @P3 SYNCS.ARRIVE.TRANS64 RZ, [UR9], R2 ;  /* 0x00000002ffff39a7 */ /* 0x0005e20008000009 */
[----:B------:R-:W-:-:S04]  /*20d0*/  ULOP3.LUT UR5, UR21, 0x2, URZ, 0xfc, !UPT ;  /* 0x0000000215057892 */ /* 0x000fc8000f8efcff */
[----:B------:R-:W-:-:S09]  /*20e0*/  UISETP.NE.AND UP0, UPT, UR5, 0x2, UPT ;  /* 0x000000020500788c */ /* 0x000fd2000bf05270 */
[----:B------:R-:W-:Y:S05]  /*20f0*/  BRA.U UP0, `(.L_x_36) ;  /* 0x0000000100047547 */ /* 0x000fea000b800000 */
[----:B------:R-:W-:Y:S05]  /*2100*/  BPT.TRAP 0x1 ;  /* 0x000000040000795c */ /* 0x000fea0000300000 */
.L_x_36:
[----:B------:R-:W-:Y:S04]  /*2110*/  BSSY.RECONVERGENT B0, `(.L_x_37) ;  /* 0x0000003000007945 */ /* 0x000fe80003800200 */
[----:B------:R-:W-:Y:S05]  /*2120*/  @!P2 BRA `(.L_x_38) ;  /* 0x000000000004a947 */ /* 0x000fea0003800000 */
[----:B------:R-:W-:Y:S05]  /*2130*/  BPT.TRAP 0x1 ;  /* 0x000000040000795c */ /* 0x000fea0000300000 */
.L_x_38:
[----:B------:R-:W-:Y:S05]  /*2140*/  BSYNC.RECONVERGENT B0 ;  /* 0x0000000000007941 */ /* 0x000fea0003800200 */
.L_x_37:
[----:B------:R-:W-:Y:S02]  /*2150*/  UIADD3 UR5, UPT, UPT, UR4, 0x1, URZ ;  /* 0x0000000104057890 */ /* 0x000fe4000fffe0ff */
[----:B------:R-:W-:Y:S02]  /*2160*/  USHF.L.U32 UR10, UR7, 0x6, URZ ;  /* 0x00000006070a7899 */ /* 0x000fe400080006ff */
[----:B------:R-:W-:Y:S02]  /*2170*/  UISETP.NE.AND UP0, UPT, UR5, 0x10, UPT ;  /* 0x000000100500788c */ /* 0x000fe4000bf05270 */
[----:B------:R-:W-:Y:S02]  /*2180*/  UIADD3 UR7, UPT, UPT, UR7, 0x1, URZ ;  /* 0x0000000107077890 */ /* 0x000fe4000fffe0ff */
[----:B------:R-:W-:Y:S02]  /*2190*/  USEL UR8, URZ, 0x1, UP0 ;  /* 0x00000001ff087887 */ /* 0x000fe40008000000 */
[----:B------:R-:W-:-:S02]  /*21a0*/  USEL UR6, UR5, URZ, UP0 ;  /* 0x000000ff05067287 */ /* 0x000fc40008000000 */
[----:B------:R-:W-:Y:S02]  /*21b0*/  UIADD3 UR22, UP0, UPT, UR26, 0x180, URZ ;  /* 0x000001801a167890 */ /* 0x000fe4000ff1e0ff */
[----:B------:R-:W-:Y:S01]  /*21c0*/  LOP3.LUT R12, R12, UR8, RZ, 0x3c, !PT ;  /* 0x000000080c0c7c12 */ /* 0x000fe2000f8e3cff */
[----:B------:R-:W-:Y:S02]  /*21d0*/  ULEA UR8, UR4, UR13, 0xc ;  /* 0x0000000d04087291 */ /* 0x000fe4000f8e60ff */
[----:B------:R-:W-:Y:S01]  /*21e0*/  UIADD3 UR14, UP1, UPT, UR26, 0x80, URZ ;  /* 0x000000801a0e7890 */ /* 0x000fe2000ff3e0ff */
[----:B-1----:R-:W-:Y:S01]  /*21f0*/  SHF.L.U32 R0, R12, 0x1f, RZ ;  /* 0x0000001f0c007819 */ /* 0x002fe200000006ff */
[----:B------:R-:W-:Y:S02]  /*2200*/  UIADD3.X UR23, UPT, UPT, URZ, UR27, URZ, UP0, !UPT ;  /* 0x0000001bff177290 */ /* 0x000fe400087fe4ff */
[----:B------:R-:W-:Y:S02]  /*2210*/  UISETP.NE.AND UP0, UPT, UR7, UR25, UPT ;  /* 0x000000190700728c */ /* 0x000fe4000bf05270 */
[----:B------:R-:W-:-:S02]  /*2220*/  ULEA UR5, UR6, UR13, 0x3 ;  /* 0x0000000d06057291 */ /* 0x000fc4000f8e18ff */
[----:B------:R-:W-:Y:S02]  /*2230*/  ULOP3.LUT UR9, UR9, 0xfefffff8, URZ, 0xc0, !UPT ;  /* 0xfefffff809097892 */ /* 0x000fe4000f8ec0ff */
[----:B------:R-:W-:Y:S02]  /*2240*/  ULEA UR16, UR4, UR30, 0xd ;  /* 0x0000001e04107291 */ /* 0x000fe4000f8e68ff */
[----:B------:R-:W-:Y:S02]  /*2250*/  UIADD3 UR8, UPT, UPT, UR8, 0x6400, URZ ;  /* 0x0000640008087890 */ /* 0x000fe4000fffe0ff */
[----:B------:R-:W-:Y:S01]  /*2260*/  UIADD3.X UR15, UPT, UPT, URZ, UR27, URZ, UP1, !UPT ;  /* 0x0000001bff0f7290 */ /* 0x000fe20008ffe4ff */
[----:B------:R3:W4:Y:S01]  /*2270*/  SYNCS.PHASECHK.TRANS64.TRYWAIT P0, [UR5+0x80], R0 ;  /* 0x00008000ff0075a7 */ /* 0x0007220008001105 */
[----:B------:R-:W-:Y:S01]  /*2280*/  UPRMT UR4, URZ, 0x5410, UR24 ;  /* 0x00005410ff047896 */ /* 0x000fe20008000018 */
[----:B------:R-:W-:Y:S01]  /*2290*/  UMOV UR32, 0x0 ;  /* 0x0000000000207882 */ /* 0x000fe20000000000 */
[----:B------:R-:W-:Y:S01]  /*22a0*/  UMOV UR33, 0x10000000 ;  /* 0x1000000000217882 */ /* 0x000fe20000000000 */
[----:B------:R-:W-:Y:S01]  /*22b0*/  UMOV UR11, UR35 ;  /* 0x00000023000b7c82 */ /* 0x000fe20008000000 */
[----:B------:R-:W-:Y:S01]  /*22c0*/  UMOV UR12, UR36 ;  /* 0x00000024000c7c82 */ /* 0x000fe20008000000 */
[----:B------:R-:W-:Y:S01]  /*22d0*/  UMOV UR20, UR36 ;  /* 0x0000002400147c82 */ /* 0x000fe20008000000 */
[----:B------:R-:W-:Y:S01]  /*22e0*/  UMOV UR17, UR9 ;  /* 0x0000000900117c82 */ /* 0x000fe20008000000 */
[----:B------:R-:W-:Y:S01]  /*22f0*/  UMOV UR18, UR10 ;  /* 0x0000000a00127c82 */ /* 0x000fe20008000000 */
[----:B------:R-:W-:Y:S01]  /*2300*/  UTMALDG.3D.2CTA [UR8], [UR14], desc[UR32] ;  /* 0x000020080e0075b4 */ /* 0x000fe20008211000 */
[----:B------:R1:W-:Y:S02]  /*2310*/  UTMALDG.3D.MULTICAST.2CTA [UR16], [UR22], UR4, desc[UR32] ;  /* 0x00002010160073b4 */ /* 0x0003e40008211804 */
[----:B-1----:R-:W-:Y:S01]  /*2320*/  UMOV UR4, UR6 ;  /* 0x0000000600047c82 */ /* 0x002fe20008000000 */
[----:B------:R-:W-:Y:S05]  /*2330*/  BRA.U UP0, `(.L_x_39) ;  /* 0xfffffffd00487547 */ /* 0x000fea000b83ffff */
.L_x_33:
[C---:B------:R-:W-:Y:S01]  /*2340*/  LEA R3, R11.reuse, UR13, 0x3 ;  /* 0x0000000d0b037c11 */ /* 0x040fe2000f8e18ff */
[----:B------:R-:W-:Y:S01]  /*2350*/  NOP ;  /* 0x0000000000007918 */ /* 0x000fe20000000000 */
[----:B-1-3--:R-:W-:Y:S02]  /*2360*/  SHF.L.U32 R0, R10, 0x1f, RZ ;  /* 0x0000001f0a007819 */ /* 0x00afe400000006ff */
[----:B------:R-:W-:Y:S02]  /*2370*/  LEA R5, R11, UR13, 0x4 ;  /* 0x0000000d0b057c11 */ /* 0x000fe4000f8e20ff */
[----:B--2-4-:R-:W1:Y:S02]  /*2380*/  SYNCS.PHASECHK.TRANS64.TRYWAIT P0, [R3+URZ+0x150], R0 ;  /* 0x00015000030075a7 */ /* 0x014e6400080011ff */
[----:B-1----:R-:W-:Y:S05]  /*2390*/  @!P0 BRA `(.L_x_40) ;  /* 0x0000008400188947 */ /* 0x002fea0003800000 */
.L_x_159:
[----:B------:R-:W2:Y:S01]  /*23a0*/  LDS.128 R4, [R5+0x1e0] ;  /* 0x0001e00005047984 */ /* 0x000ea20000000c00 */
[----:B------:R-:W-:Y:S01]  /*23b0*/  UISETP.GE.AND UP0, UPT, UR45, 0x1, UPT ;  /* 0x000000012d00788c */ /* 0x000fe2000bf06270 */
[----:B------:R-:W-:Y:S01]  /*23c0*/  @!PT LDS RZ, [RZ] ;  /* 0x00000000fffff984 */ /* 0x000fe20000000800 */
[----:B------:R-:W-:Y:S01]  /*23d0*/  @!PT LDS RZ, [RZ] ;  /* 0x00000000fffff984 */ /* 0x000fe20000000800 */
[----:B------:R-:W-:Y:S01]  /*23e0*/  @!PT LDS RZ, [RZ] ;  /* 0x00000000fffff984 */ /* 0x000fe20000000800 */
[----:B------:R-:W-:Y:S01]  /*23f0*/  @!PT LDS RZ, [RZ] ;  /* 0x00000000fffff984 */ /* 0x000fe20000000800 */
[----:B------:R3:W-:Y:S06]  /*2400*/  MEMBAR.ALL.CTA ;  /* 0x0000000000007992 */ /* 0x0007ec0000008000 */
[----:B---3--:R-:W3:Y:S01]  /*2410*/  FENCE.VIEW.ASYNC.S ;  /* 0x00000000000073c6 */ /* 0x008ee20000000000 */
[----:B--2---:R-:W-:-:S13]  /*2420*/  LOP3.LUT P0, RZ, R6, 0x1, RZ, 0xc0, !PT ;  /* 0x0000000106ff7812 */ /* 0x004fda000780c0ff */
[----:B---3--:R-:W-:Y:S01]  /*2430*/  VOTEU.ANY UP1, P0 ;  /* 0x0000000000ff7886 */ /* 0x008fe20000020100 */
[----:B------:R-:W-:-:S13]  /*2440*/  PLOP3.LUT P0, PT, PT, PT, UP1, 0x80, 0x8 ;  /* 0x000000000008781c */ /* 0x000fda0003f0f018 */
[----:B-1----:R-:W-:Y:S02]  /*2450*/  @P0 LOP3.LUT R0, R5, 0xffff, RZ, 0xc0, !PT ;  /* 0x0000ffff05000812 */ /* 0x002fe400078ec0ff */
[----:B------:R-:W-:Y:S02]  /*2460*/  @P0 MOV R2, R4 ;  /* 0x0000000400020202 */ /* 0x000fe40000000f00 */
[----:B------:R-:W-:Y:S01]  /*2470*/  @P0 R2UR UR5, R0 ;  /* 0x00000000000502ca */ /* 0x000fe200000e0000 */
[----:B------:R-:W-:Y:S01]  /*2480*/  VIADD R0, R3, 0x160 ;  /* 0x0000016003007836 */ /* 0x000fe20000000000 */
[----:B------:R-:W-:Y:S02]  /*2490*/  @P0 SHF.R.U32.HI R4, RZ, 0x10, R5 ;  /* 0x00000010ff040819 */ /* 0x000fe40000011605 */
[----:B------:R-:W-:Y:S02]  /*24a0*/  @P0 R2UR UR7, R2 ;  /* 0x00000000020702ca */ /* 0x000fe400000e0000 */
[----:B------:R-:W-:-:S02]  /*24b0*/  PRMT R0, RZ, 0x654, R0 ;  /* 0x00000654ff007816 */ /* 0x000fc40000000000 */
[----:B------:R-:W-:Y:S02]  /*24c0*/  @P0 R2UR UR4, R4 ;  /* 0x00000000040402ca */ /* 0x000fe400000e0000 */
[----:B------:R1:W-:Y:S03]  /*24d0*/  SYNCS.ARRIVE.TRANS64.RED.A1T0 RZ, [R0+URZ], RZ ;  /* 0x000000ff00ff79a7 */ /* 0x0003e600081004ff */
[----:B------:R-:W-:-:S04]  /*24e0*/  @UP1 UMOV UR31, UR5 ;  /* 0x00000005001f1c82 */ /* 0x000fc80008000000 */
[----:B------:R-:W-:-:S04]  /*24f0*/  @UP1 UMOV UR37, UR7 ;  /* 0x0000000700251c82 */ /* 0x000fc80008000000 */
[----:B------:R-:W-:Y:S01]  /*2500*/  @UP1 UMOV UR36, UR4 ;  /* 0x0000000400241c82 */ /* 0x000fe20008000000 */
[----:B------:R-:W-:Y:S05]  /*2510*/  BRA.U !UP0, `(.L_x_41) ;  /* 0x0000000108d47547 */ /* 0x000fea000b800000 */
[----:B------:R-:W2:Y:S01]  /*2520*/  LDCU.128 UR16, c[0x0][0xb10] ;  /* 0x00016200ff1077ac */ /* 0x000ea20008000c00 */
[----:B------:R-:W3:Y:S01]  /*2530*/  LDCU UR12, c[0x0][0xb20] ;  /* 0x00016400ff0c77ac */ /* 0x000ee20008000800 */
[----:B------:R-:W4:Y:S01]  /*2540*/  LDCU UR20, c[0x0][0xb0c] ;  /* 0x00016180ff1477ac */ /* 0x000f220008000800 */
[----:B------:R-:W1:Y:S01]  /*2550*/  LDCU.64 UR8, c[0x0][0xb28] ;  /* 0x00016500ff0877ac */ /* 0x000e620008000a00 */
[----:B------:R-:W-:Y:S02]  /*2560*/  UISETP.NE.AND UP3, UPT, UR45, 0x1, UPT ;  /* 0x000000012d00788c */ /* 0x000fe4000bf65270 */
[----:B--2---:R-:W-:Y:S02]  /*2570*/  UIMAD.WIDE.U32 UR10, UR38, UR19, URZ ;  /* 0x00000013260a72a5 */ /* 0x004fe4000f8e00ff */
[----:B------:R-:W-:Y:S02]  /*2580*/  UIMAD.WIDE.U32 UR4, UR39, UR16, URZ ;  /* 0x00000010270472a5 */ /* 0x000fe4000f8e00ff */
[----:B------:R-:W-:-:S02]  /*2590*/  UISETP.NE.AND UP0, UPT, UR18, 0x1, UPT ;  /* 0x000000011200788c */ /* 0x000fc4000bf05270 */
[----:B------:R-:W-:Y:S01]  /*25a0*/  UIMAD.WIDE.U32 UR22, UR31, UR19, URZ ;  /* 0x000000131f1672a5 */ /* 0x000fe2000f8e00ff */
[----:B------:R-:W-:Y:S02]  /*25b0*/  UMOV UR10, UR11 ;  /* 0x0000000b000a7c82 */ /* 0x000fe40008000000 */
[----:B------:R-:W-:Y:S01]  /*25c0*/  UMOV UR4, UR5 ;  /* 0x0000000500047c82 */ /* 0x000fe20008000000 */
[----:B---3--:R-:W-:Y:S02]  /*25d0*/  USHF.R.U32.HI UR10, URZ, UR12, UR10 ;  /* 0x0000000cff0a7299 */ /* 0x008fe4000801160a */
[----:B----4-:R-:W-:Y:S02]  /*25e0*/  UISETP.NE.AND UP2, UPT, UR20, 0x1, UPT ;  /* 0x000000011400788c */ /* 0x010fe4000bf45270 */
[----:B------:R-:W-:Y:S02]  /*25f0*/  USHF.R.U32.HI UR4, URZ, UR17, UR4 ;  /* 0x00000011ff047299 */ /* 0x000fe40008011604 */
[----:B------:R-:W-:-:S02]  /*2600*/  USEL UR5, UR38, UR10, !UP0 ;  /* 0x0000000a26057287 */ /* 0x000fc4000c000000 */
[----:B------:R-:W-:Y:S02]  /*2610*/  USEL UR7, UR39, UR4, !UP2 ;  /* 0x0000000427077287 */ /* 0x000fe4000d000000 */
[----:B-1----:R-:W-:Y:S01]  /*2620*/  UIMAD.WIDE.U32 UR10, UR5, UR8, URZ ;  /* 0x00000008050a72a5 */ /* 0x002fe2000f8e00ff */
[----:B------:R-:W-:Y:S01]  /*2630*/  UMOV UR4, UR23 ;  /* 0x0000001700047c82 */ /* 0x000fe20008000000 */
[----:B------:R-:W-:Y:S02]  /*2640*/  UIMAD.WIDE.U32 UR14, UR37, UR16, URZ ;  /* 0x00000010250e72a5 */ /* 0x000fe4000f8e00ff */
[----:B------:R-:W-:-:S03]  /*2650*/  UIMAD.WIDE.U32 UR22, UR7, UR8, URZ ;  /* 0x00000008071672a5 */ /* 0x000fc6000f8e00ff */
[----:B------:R-:W-:Y:S01]  /*2660*/  UMOV UR10, UR11 ;  /* 0x0000000b000a7c82 */ /* 0x000fe20008000000 */
[----:B------:R-:W-:Y:S02]  /*2670*/  USHF.R.U32.HI UR4, URZ, UR12, UR4 ;  /* 0x0000000cff047299 */ /* 0x000fe40008011604 */
[----:B------:R-:W-:Y:S01]  /*2680*/  @UP3 USHF.R.U32.HI UR5, URZ, UR9, UR10 ;  /* 0x00000009ff053299 */ /* 0x000fe2000801160a */
[----:B------:R-:W-:Y:S01]  /*2690*/  UMOV UR14, UR15 ;  /* 0x0000000f000e7c82 */ /* 0x000fe20008000000 */
[----:B------:R-:W-:Y:S01]  /*26a0*/  UMOV UR22, UR23 ;  /* 0x0000001700167c82 */ /* 0x000fe20008000000 */
[----:B------:R-:W-:Y:S02]  /*26b0*/  USHF.R.U32.HI UR17, URZ, UR17, UR14 ;  /* 0x00000011ff117299 */ /* 0x000fe4000801160e */
[----:B------:R-:W-:Y:S02]  /*26c0*/  USEL UR4, UR31, UR4, !UP0 ;  /* 0x000000041f047287 */ /* 0x000fe4000c000000 */
[----:B------:R-:W-:-:S02]  /*26d0*/  @UP3 USHF.R.U32.HI UR7, URZ, UR9, UR22 ;  /* 0x00000009ff073299 */ /* 0x000fc40008011616 */
[----:B------:R-:W-:Y:S02]  /*26e0*/  UIMAD UR10, UR45, UR5, URZ ;  /* 0x000000052d0a72a4 */ /* 0x000fe4000f8e02ff */
[----:B------:R-:W-:Y:S02]  /*26f0*/  USEL UR5, UR37, UR17, !UP2 ;  /* 0x0000001125057287 */ /* 0x000fe4000d000000 */
[----:B------:R-:W-:Y:S02]  /*2700*/  UIMAD UR12, UR45, UR7, URZ ;  /* 0x000000072d0c72a4 */ /* 0x000fe4000f8e02ff */
[----:B------:R-:W-:Y:S02]  /*2710*/  UISETP.GE.AND UP0, UPT, UR4, UR10, UPT ;  /* 0x0000000a0400728c */ /* 0x000fe4000bf06270 */
[----:B------:R-:W-:Y:S02]  /*2720*/  UIMAD.WIDE.U32 UR10, UR4, UR8, URZ ;  /* 0x00000008040a72a5 */ /* 0x000fe4000f8e00ff */
[----:B------:R-:W-:-:S02]  /*2730*/  UISETP.GE.OR UP0, UPT, UR5, UR12, UP0 ;  /* 0x0000000c0500728c */ /* 0x000fc40008706670 */
[----:B------:R-:W-:Y:S02]  /*2740*/  UIMAD.WIDE.U32 UR14, UR5, UR8, URZ ;  /* 0x00000008050e72a5 */ /* 0x000fe4000f8e00ff */
[----:B------:R-:W-:Y:S01]  /*2750*/  UIADD3 UR12, UPT, UPT, -UR5, URZ, URZ ;  /* 0x000000ff050c7290 */ /* 0x000fe2000fffe1ff */
[----:B------:R-:W-:Y:S01]  /*2760*/  UMOV UR10, UR11 ;  /* 0x0000000b000a7c82 */ /* 0x000fe20008000000 */
[----:B------:R-:W-:Y:S02]  /*2770*/  UIADD3 UR11, UPT, UPT, -UR4, URZ, URZ ;  /* 0x000000ff040b7290 */ /* 0x000fe4000fffe1ff */
[----:B------:R-:W-:-:S03]  /*2780*/  USHF.R.U32.HI UR10, URZ, UR9, UR10 ;  /* 0x00000009ff0a7299 */ /* 0x000fc6000801160a */
[----:B------:R-:W-:Y:S01]  /*2790*/  @!UP0 UMOV UR8, UR15 ;  /* 0x0000000f00088c82 */ /* 0x000fe20008000000 */
[----:B------:R-:W-:Y:S02]  /*27a0*/  UIMAD UR11, UR18, UR11, UR31 ;  /* 0x0000000b120b72a4 */ /* 0x000fe4000f8e021f */
[----:B------:R-:W-:Y:S02]  /*27b0*/  USEL UR10, UR4, UR10, !UP3 ;  /* 0x0000000a040a7287 */ /* 0x000fe4000d800000 */
[----:B------:R-:W-:Y:S02]  /*27c0*/  @!UP0 USHF.R.U32.HI UR8, URZ, UR9, UR8 ;  /* 0x00000009ff088299 */ /* 0x000fe40008011608 */
[----:B------:R-:W-:Y:S02]  /*27d0*/  UIADD3 UR9, UPT, UPT, -UR10, URZ, URZ ;  /* 0x000000ff0a097290 */ /* 0x000fe4000fffe1ff */
[----:B------:R-:W-:Y:S02]  /*27e0*/  @!UP0 USEL UR8, UR5, UR8, !UP3 ;  /* 0x0000000805088287 */ /* 0x000fe4000d800000 */
[----:B------:R-:W-:-:S02]  /*27f0*/  UIMAD UR9, UR45, UR9, UR4 ;  /* 0x000000092d0972a4 */ /* 0x000fc4000f8e0204 */
[----:B------:R-:W-:Y:S02]  /*2800*/  @!UP0 UIADD3 UR10, UPT, UPT, UR10, -UR8, URZ ;  /* 0x800000080a0a8290 */ /* 0x000fe4000fffe0ff */
[----:B------:R-:W-:Y:S02]  /*2810*/  @!UP0 UIMAD UR8, UR9, UR7, UR8 ;  /* 0x00000007090882a4 */ /* 0x000fe4000f8e0208 */
[----:B------:R-:W-:Y:S02]  /*2820*/  @!UP0 UIMAD UR4, UR45, UR10, UR5 ;  /* 0x0000000a2d0482a4 */ /* 0x000fe4000f8e0205 */
[----:B------:R-:W-:Y:S02]  /*2830*/  UIMAD UR7, UR20, UR12, UR37 ;  /* 0x0000000c140772a4 */ /* 0x000fe4000f8e0225 */
[----:B------:R-:W-:Y:S01]  /*2840*/  UIMAD UR31, UR4, UR18, UR11 ;  /* 0x00000012041f72a4 */ /* 0x000fe2000f8e020b */
[----:B------:R-:W-:Y:S02]  /*2850*/  @!UP0 UMOV UR5, UR8 ;  /* 0x0000000800058c82 */ /* 0x000fe40008000000 */
[----:B------:R-:W-:-:S12]  /*2860*/  UIMAD UR37, UR5, UR20, UR7 ;  /* 0x00000014052572a4 */ /* 0x000fd8000f8e0207 */
.L_x_41:
[----:B------:R-:W2:Y:S02]  /*2870*/  LDCU UR4, c[0x0][0xb30] ;  /* 0x00016600ff0477ac */ /* 0x000ea40008000800 */
[----:B--2---:R-:W-:-:S09]  /*2880*/  UISETP.NE.AND UP0, UPT, UR4, 0x1, UPT ;  /* 0x000000010400788c */ /* 0x004fd2000bf05270 */
[----:B------:R-:W-:Y:S05]  /*2890*/  BRA.U UP0, `(.L_x_42) ;  /* 0x0000000100447547 */ /* 0x000fea000b800000 */
[----:B------:R-:W2:Y:S01]  /*28a0*/  LDCU.128 UR16, c[0x0][0xb10] ;  /* 0x00016200ff1077ac */ /* 0x000ea20008000c00 */
[----:B------:R-:W3:Y:S01]  /*28b0*/  LDCU UR10, c[0x0][0xb0c] ;  /* 0x00016180ff0a77ac */ /* 0x000ee20008000800 */
[----:B------:R-:W4:Y:S01]  /*28c0*/  LDCU UR7, c[0x0][0xb20] ;  /* 0x00016400ff0777ac */ /* 0x000f220008000800 */
[----:B--2---:R-:W-:Y:S02]  /*28d0*/  UIMAD.WIDE.U32 UR8, UR37, UR16, URZ ;  /* 0x00000010250872a5 */ /* 0x004fe4000f8e00ff */
[----:B------:R-:W-:Y:S02]  /*28e0*/  UIMAD.WIDE.U32 UR4, UR31, UR19, URZ ;  /* 0x000000131f0472a5 */ /* 0x000fe4000f8e00ff */
[----:B---3--:R-:W-:Y:S02]  /*28f0*/  UISETP.NE.AND UP2, UPT, UR10, 0x1, UPT ;  /* 0x000000010a00788c */ /* 0x008fe4000bf45270 */
[----:B------:R-:W-:Y:S01]  /*2900*/  UISETP.NE.AND UP0, UPT, UR18, 0x1, UPT ;  /* 0x000000011200788c */ /* 0x000fe2000bf05270 */
[----:B------:R-:W-:-:S02]  /*2910*/  UMOV UR8, UR9 ;  /* 0x0000000900087c82 */ /* 0x000fc40008000000 */
[----:B------:R-:W-:Y:S01]  /*2920*/  UMOV UR4, UR5 ;  /* 0x0000000500047c82 */ /* 0x000fe20008000000 */
[----:B------:R-:W-:Y:S02]  /*2930*/  USHF.R.U32.HI UR17, URZ, UR17, UR8 ;  /* 0x00000011ff117299 */ /* 0x000fe40008011608 */
[----:B----4-:R-:W-:Y:S02]  /*2940*/  USHF.R.U32.HI UR4, URZ, UR7, UR4 ;  /* 0x00000007ff047299 */ /* 0x010fe40008011604 */
[----:B------:R-:W-:Y:S02]  /*2950*/  USEL UR5, UR37, UR17, !UP2 ;  /* 0x0000001125057287 */ /* 0x000fe4000d000000 */
[----:B------:R-:W-:-:S04]  /*2960*/  USEL UR4, UR31, UR4, !UP0 ;  /* 0x000000041f047287 */ /* 0x000fc8000c000000 */
[----:B------:R-:W-:Y:S02]  /*2970*/  UIADD3 UR7, UPT, UPT, UR5, -UR4, URZ ;  /* 0x8000000405077290 */ /* 0x000fe4000fffe0ff */
[----:B------:R-:W-:Y:S02]  /*2980*/  UIADD3 UR4, UPT, UPT, -UR5, UR4, URZ ;  /* 0x0000000405047290 */ /* 0x000fe4000fffe1ff */
[----:B------:R-:W-:Y:S02]  /*2990*/  UIMAD UR31, UR7, UR18, UR31 ;  /* 0x00000012071f72a4 */ /* 0x000fe4000f8e021f */
[----:B------:R-:W-:-:S12]  /*29a0*/  UIMAD UR37, UR4, UR10, UR37 ;  /* 0x0000000a042572a4 */ /* 0x000fd8000f8e0225 */
.L_x_42:
[----:B------:R-:W-:Y:S01]  /*29b0*/  VIADD R11, R11, 0x1 ;  /* 0x000000010b0b7836 */ /* 0x000fe20000000000 */
[----:B------:R-:W-:Y:S01]  /*29c0*/  R2UR UR4, R88 ;  /* 0x00000000580472ca */ /* 0x000fe200000e0000 */
[----:B------:R-:W-:Y:S01]  /*29d0*/  UIADD3 UR32, UPT, UPT, UR37, UR59, URZ ;  /* 0x0000003b25207290 */ /* 0x000fe2000fffe0ff */
[----:B------:R-:W-:Y:S02]  /*29e0*/  PLOP3.LUT P1, PT, PT, PT, PT, 0x80, 0x8 ;  /* 0x000000000008781c */ /* 0x000fe40003f2f070 */
[----:B------:R-:W-:-:S04]  /*29f0*/  ISETP.NE.AND P0, PT, R11, 0x2, PT ;  /* 0x000000020b00780c */ /* 0x000fc80003f05270 */
[----:B------:R-:W-:Y:S02]  /*2a00*/  SEL R3, RZ, 0x1, P0 ;  /* 0x00000001ff037807 */ /* 0x000fe40000000000 */
[----:B------:R-:W-:Y:S02]  /*2a10*/  SEL R11, R11, RZ, P0 ;  /* 0x000000ff0b0b7207 */ /* 0x000fe40000000000 */
[----:B------:R-:W-:Y:S01]  /*2a20*/  LOP3.LUT R10, R10, R3, RZ, 0x3c, !PT ;  /* 0x000000030a0a7212 */ /* 0x000fe200078e3cff */
[----:B------:R-:W-:Y:S01]  /*2a30*/  UIADD3 UR34, UPT, UPT, UR31, UR4, URZ ;  /* 0x000000041f227290 */ /* 0x000fe2000fffe0ff */
[----:B------:R-:W-:Y:S11]  /*2a40*/  BRA.U UP1, `(.L_x_43) ;  /* 0xfffffff101447547 */ /* 0x000ff6000b83ffff */
[----:B------:R-:W-:Y:S01]  /*2a50*/  UIADD3 UR13, UPT, UPT, UR13, 0x80, URZ ;  /* 0x000000800d0d7890 */ /* 0x000fe2000fffe0ff */
[----:B------:R-:W-:-:S03]  /*2a60*/  SHF.L.U32 R3, R12, 0x1f, RZ ;  /* 0x0000001f0c037819 */ /* 0x000fc600000006ff */
[----:B------:R-:W-:-:S09]  /*2a70*/  ULEA UR4, UR6, UR13, 0x3 ;  /* 0x0000000d06047291 */ /* 0x000fd2000f8e18ff */
[----:B------:R-:W2:Y:S02]  /*2a80*/  SYNCS.PHASECHK.TRANS64.TRYWAIT P0, [UR4], R3 ;  /* 0x00000003ff0075a7 */ /* 0x000ea40008001104 */
[----:B--2---:R-:W-:Y:S05]  /*2a90*/  @!P0 BRA `(.L_x_44) ;  /* 0x0000007c006c8947 */ /* 0x004fea0003800000 */
.L_x_161:
[----:B------:R-:W-:-:S04]  /*2aa0*/  UIADD3 UR4, UPT, UPT, UR6, 0x1, URZ ;  /* 0x0000000106047890 */ /* 0x000fc8000fffe0ff */
[----:B------:R-:W-:-:S04]  /*2ab0*/  UISETP.NE.AND UP0, UPT, UR4, 0x10, UPT ;  /* 0x000000100400788c */ /* 0x000fc8000bf05270 */
[----:B------:R-:W-:Y:S02]  /*2ac0*/  USEL UR6, URZ, 0x1, UP0 ;  /* 0x00000001ff067887 */ /* 0x000fe40008000000 */
[----:B------:R-:W-:-:S04]  /*2ad0*/  USEL UR4, UR4, URZ, UP0 ;  /* 0x000000ff04047287 */ /* 0x000fc80008000000 */
[----:B------:R-:W-:Y:S01]  /*2ae0*/  ULEA UR5, UR4, UR13, 0x3 ;  /* 0x0000000d04057291 */ /* 0x000fe2000f8e18ff */
[----:B------:R-:W-:-:S04]  /*2af0*/  LOP3.LUT R2, R12, UR6, RZ, 0x3c, !PT ;  /* 0x000000060c027c12 */ /* 0x000fc8000f8e3cff */
[----:B-1----:R-:W-:-:S04]  /*2b00*/  SHF.L.U32 R3, R2, 0x1f, RZ ;  /* 0x0000001f02037819 */ /* 0x002fc800000006ff */
[----:B------:R-:W1:Y:S02]  /*2b10*/  SYNCS.PHASECHK.TRANS64.TRYWAIT P0, [UR5], R3 ;  /* 0x00000003ff0075a7 */ /* 0x000e640008001105 */
[----:B-1----:R-:W-:Y:S05]  /*2b20*/  @!P0 BRA `(.L_x_45) ;  /* 0x0000007c00608947 */ /* 0x002fea0003800000 */
.L_x_163:
        /* <DEDUP_REMOVED lines=9> */
.L_x_165:
        /* <DEDUP_REMOVED lines=9> */
.L_x_167:
        /* <DEDUP_REMOVED lines=9> */
.L_x_169:
        /* <DEDUP_REMOVED lines=9> */
.L_x_171:
        /* <DEDUP_REMOVED lines=9> */
.L_x_173:
        /* <DEDUP_REMOVED lines=9> */
.L_x_175:
        /* <DEDUP_REMOVED lines=9> */
.L_x_177:
        /* <DEDUP_REMOVED lines=9> */
.L_x_179:
        /* <DEDUP_REMOVED lines=9> */
.L_x_181:
        /* <DEDUP_REMOVED lines=9> */
.L_x_183:
        /* <DEDUP_REMOVED lines=9> */
.L_x_185:
        /* <DEDUP_REMOVED lines=9> */
.L_x_187:
        /* <DEDUP_REMOVED lines=9> */
.L_x_189:
[----:B------:R-:W-:-:S04]  /*3280*/  UIADD3 UR4, UPT, UPT, UR4, 0x1, URZ ;  /* 0x0000000104047890 */ /* 0x000fc8000fffe0ff */
[----:B------:R-:W-:-:S04]  /*3290*/  UISETP.NE.AND UP0, UPT, UR4, 0x10, UPT ;  /* 0x000000100400788c */ /* 0x000fc8000bf05270 */
[----:B------:R-:W-:Y:S02]  /*32a0*/  USEL UR5, URZ, 0x1, UP0 ;  /* 0x00000001ff057887 */ /* 0x000fe40008000000 */
[----:B------:R-:W-:-:S04]  /*32b0*/  USEL UR4, UR4, URZ, UP0 ;  /* 0x000000ff04047287 */ /* 0x000fc80008000000 */
[----:B------:R-:W-:Y:S01]  /*32c0*/  ULEA UR4, UR4, UR13, 0x3 ;  /* 0x0000000d04047291 */ /* 0x000fe2000f8e18ff */
[----:B-1----:R-:W-:-:S04]  /*32d0*/  LOP3.LUT R3, R2, UR5, RZ, 0x3c, !PT ;  /* 0x0000000502037c12 */ /* 0x002fc8000f8e3cff */
[----:B------:R-:W-:Y:S01]  /*32e0*/  SHF.L.U32 R3, R3, 0x1f, RZ ;  /* 0x0000001f03037819 */ /* 0x000fe200000006ff */
[----:B------:R-:W-:-:S07]  /*32f0*/  IMAD.U32 R0, RZ, RZ, UR4 ;  /* 0x00000004ff007e24 */ /* 0x000fce000f8e00ff */
.L_x_59:
[----:B-1----:R1:W2:Y:S02]  /*3300*/  SYNCS.PHASECHK.TRANS64.TRYWAIT P0, [R0+URZ], R3 ;  /* 0x00000003000075a7 */ /* 0x0022a400080011ff */
[----:B--2---:R-:W-:Y:S05]  /*3310*/  @!P0 NANOSLEEP.SYNCS 0x989680 ;  /* 0x009896800000895d */ /* 0x004fea0003900000 */
[----:B------:R-:W2:Y:S02]  /*3320*/  @!P0 SYNCS.PHASECHK.TRANS64 P0, [R0+URZ], R3 ;  /* 0x00000003000085a7 */ /* 0x000ea400080010ff */
[----:B--2---:R-:W-:Y:S05]  /*3330*/  @P0 EXIT ;  /* 0x000000000000094d */ /* 0x004fea0003800000 */
[----:B------:R-:W-:Y:S05]  /*3340*/  BRA `(.L_x_59) ;  /* 0xfffffffc00ec7947 */ /* 0x000fea000383ffff */
.L_x_23:
[----:B------:R-:W-:-:S04]  /*3350*/  UISETP.NE.AND UP0, UPT, UR58, URZ, UPT ;  /* 0x000000ff3a00728c */ /* 0x000fc8000bf05270 */
[----:B------:R-:W-:-:S09]  /*3360*/  UISETP.NE.OR UP0, UPT, UR20, 0x1, UP0 ;  /* 0x000000011400788c */ /* 0x000fd20008705670 */
[----:B------:R-:W-:Y:S05]  /*3370*/  BRA.U UP0, `(.L_x_60) ;  /* 0x0000000500487547 */ /* 0x000fea000b800000 */
[----:B------:R-:W-:Y:S01]  /*3380*/  ISETP.GE.U32.AND P2, PT, R0, 0x4, PT ;  /* 0x000000040000780c */ /* 0x000fe20003f46070 */
[----:B------:R-:W-:Y:S01]  /*3390*/  IMAD.MOV.U32 R12, RZ, RZ, 0x1 ;  /* 0x00000001ff0c7424 */ /* 0x000fe200078e00ff */
[----:B------:R-:W-:Y:S02]  /*33a0*/  CS2R R10, SRZ ;  /* 0x00000000000a7805 */ /* 0x000fe4000001ff00 */
[----:B------:R-:W-:Y:S01]  /*33b0*/  CS2R R8, SRZ ;  /* 0x0000000000087805 */ /* 0x000fe2000001ff00 */
[----:B------:R-:W-:Y:S01]  /*33c0*/  UMOV UR4, 0x400 ;  /* 0x0000040000047882 */ /* 0x000fe20000000000 */
[----:B------:R-:W-:Y:S01]  /*33d0*/  UMOV UR5, URZ ;  /* 0x000000ff00057c82 */ /* 0x000fe20008000000 */
[----:B------:R-:W-:-:S12]  /*33e0*/  ULEA UR6, UR58, UR4, 0x18 ;  /* 0x000000043a067291 */ /* 0x000fd8000f8ec0ff */
.L_x_64:
[----:B------:R-:W-:Y:S02]  /*33f0*/  LEA R2, R8, UR6, 0x3 ;  /* 0x0000000608027c11 */ /* 0x000fe4000f8e18ff */
[----:B------:R-:W-:-:S03]  /*3400*/  SHF.L.U32 R5, R9, 0x1f, RZ ;  /* 0x0000001f09057819 */ /* 0x000fc600000006ff */
[----:B------:R-:W-:Y:S01]  /*3410*/  VIADD R4, R2, 0x1c0 ;  /* 0x000001c002047836 */ /* 0x000fe20000000000 */
[----:B------:R-:W2:Y:S02]  /*3420*/  SYNCS.PHASECHK.TRANS64.TRYWAIT P0, [R2+URZ+0x1b0], R5 ;  /* 0x0001b005020075a7 */ /* 0x000ea400080011ff */
[----:B--2---:R-:W-:Y:S05]  /*3430*/  @!P0 BRA `(.L_x_61) ;  /* 0x00000078006c8947 */ /* 0x004fea0003800000 */
.L_x_190:
[----:B------:R-:W-:Y:S01]  /*3440*/  ULEA UR4, UR5, UR6, 0x3 ;  /* 0x0000000605047291 */ /* 0x000fe2000f8e18ff */
[----:B------:R-:W-:Y:S02]  /*3450*/  PRMT R4, RZ, 0x654, R4 ;  /* 0x00000654ff047816 */ /* 0x000fe40000000004 */
[----:B--2---:R-:W-:Y:S01]  /*3460*/  SHF.L.U32 R5, R12, 0x1f, RZ ;  /* 0x0000001f0c057819 */ /* 0x004fe200000006ff */
[----:B------:R-:W-:Y:S01]  /*3470*/  UIADD3 UR7, UPT, UPT, UR4, 0x150, URZ ;  /* 0x0000015004077890 */ /* 0x000fe2000fffe0ff */
[----:B------:R2:W-:Y:S05]  /*3480*/  SYNCS.ARRIVE.TRANS64.RED.A1T0 RZ, [R4+URZ], RZ ;  /* 0x000000ff04ff79a7 */ /* 0x0005ea00081004ff */
[----:B------:R-:W-:Y:S01]  /*3490*/  IMAD.U32 R7, RZ, RZ, UR7 ;  /* 0x00000007ff077e24 */ /* 0x000fe2000f8e00ff */
[----:B------:R-:W3:Y:S04]  /*34a0*/  SYNCS.PHASECHK.TRANS64.TRYWAIT P0, [UR4+0x160], R5 ;  /* 0x00016005ff0075a7 */ /* 0x000ee80008001104 */
[----:B------:R-:W-:Y:S01]  /*34b0*/  PRMT R6, R0, 0x654, R7 ;  /* 0x0000065400067816 */ /* 0x000fe20000000007 */
[----:B--2---:R-:W-:Y:S01]  /*34c0*/  @!P2 IMAD.MOV.U32 R4, RZ, RZ, 0x10 ;  /* 0x00000010ff04a424 */ /* 0x004fe200078e00ff */
[----:B---3--:R-:W-:Y:S06]  /*34d0*/  @!P0 BRA `(.L_x_62) ;  /* 0x0000007800588947 */ /* 0x008fec0003800000 */
.L_x_192:
[----:B------:R-:W-:Y:S01]  /*34e0*/  ULEA UR8, UR5, UR6, 0x4 ;  /* 0x0000000605087291 */ /* 0x000fe2000f8e20ff */
[----:B------:R-:W-:Y:S01]  /*34f0*/  SEL R3, R6, R3, !P2 ;  /* 0x0000000306037207 */ /* 0x000fe20005000000 */
[----:B------:R-:W-:Y:S01]  /*3500*/  UIADD3 UR9, UPT, UPT, UR4, 0x150, URZ ;  /* 0x0000015004097890 */ /* 0x000fe2000fffe0ff */
[----:B--2---:R-:W-:Y:S01]  /*3510*/  LEA R2, R11, UR6, 0x3 ;  /* 0x000000060b027c11 */ /* 0x004fe2000f8e18ff */
[----:B------:R-:W-:Y:S01]  /*3520*/  UIADD3 UR8, UPT, UPT, UR8, 0x1e0, URZ ;  /* 0x000001e008087890 */ /* 0x000fe2000fffe0ff */
[----:B------:R-:W-:Y:S01]  /*3530*/  SHF.L.U32 R5, R10, 0x1f, RZ ;  /* 0x0000001f0a057819 */ /* 0x000fe200000006ff */
[----:B------:R2:W-:Y:S01]  /*3540*/  @!P2 SYNCS.ARRIVE.TRANS64.RED RZ, [R3+URZ], R4 ;  /* 0x0000000403ffa9a7 */ /* 0x0005e200080004ff */
[----:B------:R-:W-:Y:S01]  /*3550*/  UIADD3 UR4, UPT, UPT, UR5, 0x1, URZ ;  /* 0x0000000105047890 */ /* 0x000fe2000fffe0ff */
[----:B------:R-:W-:-:S03]  /*3560*/  VIADD R8, R8, 0x1 ;  /* 0x0000000108087836 */ /* 0x000fc60000000000 */
[----:B------:R-:W-:Y:S02]  /*3570*/  UISETP.NE.AND UP0, UPT, UR4, 0x2, UPT ;  /* 0x000000020400788c */ /* 0x000fe4000bf05270 */
[----:B------:R-:W-:Y:S06]  /*3580*/  UGETNEXTWORKID.BROADCAST [UR8], [UR9] ;  /* 0x00000000080073ca */ /* 0x000fec0008000100 */
[----:B------:R-:W-:Y:S01]  /*3590*/  USEL UR7, URZ, 0x1, UP0 ;  /* 0x00000001ff077887 */ /* 0x000fe20008000000 */
[----:B------:R-:W-:Y:S01]  /*35a0*/  ISETP.NE.AND P0, PT, R8, 0x2, PT ;  /* 0x000000020800780c */ /* 0x000fe20003f05270 */
[----:B------:R-:W-:Y:S01]  /*35b0*/  USEL UR5, UR4, URZ, UP0 ;  /* 0x000000ff04057287 */ /* 0x000fe20008000000 */
[----:B------:R-:W3:Y:S03]  /*35c0*/  SYNCS.PHASECHK.TRANS64.TRYWAIT P1, [R2+URZ+0x150], R5 ;  /* 0x00015005020075a7 */ /* 0x000ee600080211ff */
[----:B------:R-:W-:Y:S01]  /*35d0*/  LOP3.LUT R12, R12, UR7, RZ, 0x3c, !PT ;  /* 0x000000070c0c7c12 */ /* 0x000fe2000f8e3cff */
[----:B--23--:R-:W-:Y:S07]  /*35e0*/  @!P1 BRA `(.L_x_63) ;  /* 0x00000078002c9947 */ /* 0x00cfee0003800000 */
.L_x_193:
[C---:B------:R-:W-:Y:S01]  /*35f0*/  LEA R4, R11.reuse, UR6, 0x4 ;  /* 0x000000060b047c11 */ /* 0x040fe2000f8e20ff */
[----:B--2---:R-:W-:Y:S01]  /*3600*/  VIADD R2, R2, 0x160 ;  /* 0x0000016002027836 */ /* 0x004fe20000000000 */
[----:B------:R-:W-:Y:S01]  /*3610*/  SEL R8, R8, RZ, P0 ;  /* 0x000000ff08087207 */ /* 0x000fe20000000000 */
[----:B------:R-:W-:-:S03]  /*3620*/  VIADD R11, R11, 0x1 ;  /* 0x000000010b0b7836 */ /* 0x000fc60000000000 */
[----:B------:R-:W2:Y:S01]  /*3630*/  LDS.128 R4, [R4+0x1e0] ;  /* 0x0001e00004047984 */ /* 0x000ea20000000c00 */
[----:B------:R-:W-:Y:S02]  /*3640*/  PRMT R2, RZ, 0x654, R2 ;  /* 0x00000654ff027816 */ /* 0x000fe40000000002 */
[C---:B------:R-:W-:Y:S01]  /*3650*/  ISETP.NE.AND P1, PT, R11.reuse, 0x2, PT ;  /* 0x000000020b00780c */ /* 0x040fe20003f25270 */
[----:B------:R-:W-:Y:S01]  /*3660*/  @!PT LDS RZ, [RZ] ;  /* 0x00000000fffff984 */ /* 0x000fe20000000800 */
[----:B------:R-:W-:Y:S01]  /*3670*/  @!PT LDS RZ, [RZ] ;  /* 0x00000000fffff984 */ /* 0x000fe20000000800 */
[----:B------:R-:W-:Y:S01]  /*3680*/  @!PT LDS RZ, [RZ] ;  /* 0x00000000fffff984 */ /* 0x000fe20000000800 */
[----:B------:R-:W-:Y:S01]  /*3690*/  @!PT LDS RZ, [RZ] ;  /* 0x00000000fffff984 */ /* 0x000fe20000000800 */
[----:B------:R3:W-:Y:S06]  /*36a0*/  MEMBAR.ALL.CTA ;  /* 0x0000000000007992 */ /* 0x0007ec0000008000 */
[----:B---3--:R-:W3:Y:S01]  /*36b0*/  FENCE.VIEW.ASYNC.S ;  /* 0x00000000000073c6 */ /* 0x008ee20000000000 */
[----:B------:R-:W-:Y:S01]  /*36c0*/  SEL R11, R11, RZ, P1 ;  /* 0x000000ff0b0b7207 */ /* 0x000fe20000800000 */
[----:B---3--:R3:W-:Y:S01]  /*36d0*/  SYNCS.ARRIVE.TRANS64.RED.A1T0 RZ, [R2+URZ], RZ ;  /* 0x000000ff02ff79a7 */ /* 0x0087e200081004ff */
[----:B--2---:R-:W-:-:S02]  /*36e0*/  LOP3.LUT P3, RZ, R6, 0x1, RZ, 0xc0, !PT ;  /* 0x0000000106ff7812 */ /* 0x004fc4000786c0ff */
[----:B------:R-:W-:-:S04]  /*36f0*/  SEL R5, RZ, 0x1, P1 ;  /* 0x00000001ff057807 */ /* 0x000fc80000800000 */
[----:B------:R-:W-:Y:S02]  /*3700*/  LOP3.LUT R10, R10, R5, RZ, 0x3c, !PT ;  /* 0x000000050a0a7212 */ /* 0x000fe400078e3cff */
[----:B---3--:R-:W-:-:S04]  /*3710*/  SEL R2, RZ, 0x1, P0 ;  /* 0x00000001ff027807 */ /* 0x008fc80000000000 */
[----:B------:R-:W-:Y:S01]  /*3720*/  LOP3.LUT R9, R9, R2, RZ, 0x3c, !PT ;  /* 0x0000000209097212 */ /* 0x000fe200078e3cff */
[----:B------:R-:W-:Y:S06]  /*3730*/  @P3 BRA `(.L_x_64) ;  /* 0xfffffffc002c3947 */ /* 0x000fec000383ffff */
[----:B------:R-:W-:Y:S01]  /*3740*/  ULEA UR4, UR5, UR6, 0x3 ;  /* 0x0000000605047291 */ /* 0x000fe2000f8e18ff */
[----:B------:R-:W-:-:S08]  /*3750*/  SHF.L.U32 R3, R12, 0x1f, RZ ;  /* 0x0000001f0c037819 */ /* 0x000fd000000006ff */
[----:B------:R-:W2:Y:S02]  /*3760*/  SYNCS.PHASECHK.TRANS64 P0, [UR4+0x160], R3 ;  /* 0x00016003ff0075a7 */ /* 0x000ea40008001004 */
[----:B--2---:R-:W-:Y:S05]  /*3770*/  @P0 BRA `(.L_x_65) ;  /* 0x0000000000080947 */ /* 0x004fea0003800000 */
[----:B------:R-:W2:Y:S02]  /*3780*/  SYNCS.PHASECHK.TRANS64.TRYWAIT P0, [UR4+0x160], R3 ;  /* 0x00016003ff0075a7 */ /* 0x000ea40008001104 */
[----:B--2---:R-:W-:Y:S05]  /*3790*/  @!P0 BRA `(.L_x_66) ;  /* 0x0000007400d48947 */ /* 0x004fea0003800000 */
.L_x_65:
[----:B------:R-:W-:-:S04]  /*37a0*/  UIADD3 UR7, UPT, UPT, UR5, 0x1, URZ ;  /* 0x0000000105077890 */ /* 0x000fc8000fffe0ff */
[----:B------:R-:W-:-:S04]  /*37b0*/  UISETP.NE.AND UP0, UPT, UR7, 0x2, UPT ;  /* 0x000000020700788c */ /* 0x000fc8000bf05270 */
[----:B------:R-:W-:Y:S02]  /*37c0*/  USEL UR8, URZ, 0x1, UP0 ;  /* 0x00000001ff087887 */ /* 0x000fe40008000000 */
[----:B------:R-:W-:-:S04]  /*37d0*/  USEL UR7, UR7, URZ, UP0 ;  /* 0x000000ff07077287 */ /* 0x000fc80008000000 */
[----:B------:R-:W-:Y:S01]  /*37e0*/  ULEA UR7, UR7, UR6, 0x3 ;  /* 0x0000000607077291 */ /* 0x000fe2000f8e18ff */
[----:B--2---:R-:W-:-:S04]  /*37f0*/  LOP3.LUT R3, R12, UR8, RZ, 0x3c, !PT ;  /* 0x000000080c037c12 */ /* 0x004fc8000f8e3cff */
[----:B------:R-:W-:-:S04]  /*3800*/  SHF.L.U32 R0, R3, 0x1f, RZ ;  /* 0x0000001f03007819 */ /* 0x000fc800000006ff */
[----:B------:R-:W2:Y:S02]  /*3810*/  SYNCS.PHASECHK.TRANS64 P0, [UR7+0x160], R0 ;  /* 0x00016000ff0075a7 */ /* 0x000ea40008001007 */
[----:B-12---:R-:W-:Y:S05]  /*3820*/  @P0 EXIT ;  /* 0x000000000000094d */ /* 0x006fea0003800000 */
[----:B------:R-:W-:Y:S02]  /*3830*/  SHF.L.U32 R3, R3, 0x1f, RZ ;  /* 0x0000001f03037819 */ /* 0x000fe400000006ff */
[----:B------:R-:W-:-:S07]  /*3840*/  MOV R0, UR7 ;  /* 0x0000000700007c02 */ /* 0x000fce0008000f00 */
.L_x_67:
[----:B-1----:R1:W2:Y:S02]  /*3850*/  SYNCS.PHASECHK.TRANS64.TRYWAIT P0, [R0+URZ+0x160], R3 ;  /* 0x00016003000075a7 */ /* 0x0022a400080011ff */
[----:B--2---:R-:W-:Y:S05]  /*3860*/  @!P0 NANOSLEEP.SYNCS 0x989680 ;  /* 0x009896800000895d */ /* 0x004fea0003900000 */
[----:B------:R-:W2:Y:S02]  /*3870*/  @!P0 SYNCS.PHASECHK.TRANS64 P0, [R0+URZ+0x160], R3 ;  /* 0x00016003000085a7 */ /* 0x000ea400080010ff */
[----:B--2---:R-:W-:Y:S05]  /*3880*/  @P0 EXIT ;  /* 0x000000000000094d */ /* 0x004fea0003800000 */
[----:B------:R-:W-:Y:S05]  /*3890*/  BRA `(.L_x_67) ;  /* 0xfffffffc00ec7947 */ /* 0x000fea000383ffff */
.L_x_60:
[----:B------:R-:W-:Y:S05]  /*38a0*/  BRA.U UP5, `(.L_x_68) ;  /* 0x0000001105a07547 */ /* 0x000fea000b800000 */
[----:B------:R-:W-:Y:S01]  /*38b0*/  UMOV UR4, 0x40 ;  /* 0x0000004000047882 */ /* 0x000fe20000000000 */
[----:B------:R-:W-:Y:S01]  /*38c0*/  NOP ;  /* 0x0000000000007918 */ /* 0x000fe20000000000 */
[----:B------:R-:W-:Y:S01]  /*38d0*/  ULEA UR5, UR58, UR4, 0x18 ;  /* 0x000000043a057291 */ /* 0x000fe2000f8ec0ff */
[----:B------:R-:W-:Y:S02]  /*38e0*/  UMOV UR6, 0x400 ;  /* 0x0000040000067882 */ /* 0x000fe40000000000 */
[----:B------:R-:W-:-:S06]  /*38f0*/  ULEA UR6, UR58, UR6, 0x18 ;  /* 0x000000063a067291 */ /* 0x000fcc000f8ec0ff */
[----:B------:R-:W2:Y:S02]  /*3900*/  LDS.U8 R0, [UR5+0x1c] ;  /* 0x00001c05ff007984 */ /* 0x000ea40008000000 */
[----:B--2---:R-:W-:-:S13]  /*3910*/  ISETP.NE.AND P0, PT, R0, RZ, PT ;  /* 0x000000ff0000720c */ /* 0x004fda0003f05270 */
[----:B------:R-:W-:Y:S05]  /*3920*/  @P0 BRA `(.L_x_69) ;  /* 0x0000000400080947 */ /* 0x000fea0003800000 */
[----:B------:R-:W-:Y:S02]  /*3930*/  UISETP.NE.U32.AND UP1, UPT, UR33, 0x1, UPT ;  /* 0x000000012100788c */ /* 0x000fe4000bf25070 */
[----:B------:R-:W-:-:S07]  /*3940*/  UIADD3 UR7, UPT, UPT, UR5, 0x8, URZ ;  /* 0x0000000805077890 */ /* 0x000fce000fffe0ff */
[----:B------:R-:W-:Y:S05]  /*3950*/  BRA.U !UP1, `(.L_x_70) ;  /* 0x00000001099c7547 */ /* 0x000fea000b800000 */
[----:B------:R-:W-:Y:S01]  /*3960*/  ELECT P0, URZ, PT ;  /* 0x0000000000ff782f */ /* 0x000fe20003800000 */
[----:B------:R-:W-:-:S12]  /*3970*/  BSSY B0, `(.L_x_70) ;  /* 0x0000025000007945 */ /* 0x000fd80003800000 */
[----:B------:R-:W-:Y:S05]  /*3980*/  @!P0 BRA `(.L_x_71) ;  /* 0x00000000008c8947 */ /* 0x000fea0003800000 */
[----:B------:R-:W-:-:S05]  /*3990*/  UMOV UR4, 0x10 ;  /* 0x0000001000047882 */ /* 0x000fca0000000000 */
[----:B------:R-:W-:Y:S04]  /*39a0*/  DEPBAR.LE SB2, 0x36 ;  /* 0x0000ad800000791a */ /* 0x000fe80000000000 */
[----:B------:R-:W2:Y:S02]  /*39b0*/  UTCATOMSWS.2CTA.FIND_AND_SET.ALIGN UP0, UR4, UR4 ;  /* 0x00000004000475e3 */ /* 0x000ea40008200800 */
[----:B--2---:R-:W-:Y:S01]  /*39c0*/  MOV R11, UR4 ;  /* 0x00000004000b7c02 */ /* 0x004fe20008000f00 */
[----:B------:R-:W-:Y:S06]  /*39d0*/  BRA.U UP0, `(.L_x_72) ;  /* 0x0000000100187547 */ /* 0x000fec000b800000 */
.L_x_73:
[----:B------:R-:W-:Y:S05]  /*39e0*/  NANOSLEEP 0x64 ;  /* 0x000000640000795d */ /* 0x000fea0003800000 */
[----:B------:R-:W-:-:S05]  /*39f0*/  UMOV UR4, 0x10 ;  /* 0x0000001000047882 */ /* 0x000fca0000000000 */
[----:B------:R-:W-:Y:S04]  /*3a00*/  DEPBAR.LE SB2, 0x36 ;  /* 0x0000ad800000791a */ /* 0x000fe80000000000 */
[----:B------:R-:W2:Y:S02]  /*3a10*/  UTCATOMSWS.2CTA.FIND_AND_SET.ALIGN UP0, UR4, UR4 ;  /* 0x00000004000475e3 */ /* 0x000ea40008200800 */
[----:B--2---:R-:W-:Y:S01]  /*3a20*/  MOV R11, UR4 ;  /* 0x00000004000b7c02 */ /* 0x004fe20008000f00 */
[----:B------:R-:W-:Y:S05]  /*3a30*/  BRA.U !UP0, `(.L_x_73) ;  /* 0xfffffffd08e87547 */ /* 0x000fea000b83ffff */
.L_x_72:
[----:B------:R-:W2:Y:S01]  /*3a40*/  LDS R7, [UR5+0x10] ;  /* 0x00001005ff077984 */ /* 0x000ea20008000800 */
[----:B------:R-:W-:Y:S01]  /*3a50*/  IMAD.U32 R5, RZ, RZ, UR6 ;  /* 0x00000006ff057e24 */ /* 0x000fe2000f8e00ff */
[----:B------:R-:W-:-:S03]  /*3a60*/  MOV R4, UR35 ;  /* 0x0000002300047c02 */ /* 0x000fc60008000f00 */
[----:B------:R-:W-:Y:S01]  /*3a70*/  VIADD R5, R5, 0x200 ;  /* 0x0000020005057836 */ /* 0x000fe20000000000 */
[----:B--2---:R-:W-:-:S04]  /*3a80*/  SHF.L.U32 R7, R7, 0x1f, RZ ;  /* 0x0000001f07077819 */ /* 0x004fc800000006ff */
[----:B------:R-:W2:Y:S02]  /*3a90*/  SYNCS.PHASECHK.TRANS64.TRYWAIT P0, [UR5+0x8], R7 ;  /* 0x00000807ff0075a7 */ /* 0x000ea40008001105 */
[----:B--2---:R-:W-:Y:S05]  /*3aa0*/  @P0 BRA `(.L_x_74) ;  /* 0x0000000000080947 */ /* 0x004fea0003800000 */
[----:B------:R-:W2:Y:S02]  /*3ab0*/  SYNCS.PHASECHK.TRANS64.TRYWAIT P0, [UR5+0x8], R7 ;  /* 0x00000807ff0075a7 */ /* 0x000ea40008001105 */
[----:B--2---:R-:W-:Y:S05]  /*3ac0*/  @!P0 BRA `(.L_x_75) ;  /* 0x0000007400208947 */ /* 0x004fea0003800000 */
.L_x_74:
[----:B--2---:R-:W-:Y:S01]  /*3ad0*/  HFMA2 R0, -RZ, RZ, 0, 5.9604644775390625e-08 ;  /* 0x00000001ff007431 */ /* 0x004fe200000001ff */
[----:B------:R-:W-:Y:S01]  /*3ae0*/  UPRMT UR4, UR35, 0x654, UR7 ;  /* 0x0000065423047896 */ /* 0x000fe20008000007 */
[----:B------:R-:W-:Y:S01]  /*3af0*/  IMAD.MOV.U32 R8, RZ, RZ, 0xffff ;  /* 0x0000ffffff087424 */ /* 0x000fe200078e00ff */
[----:B------:R-:W-:Y:S01]  /*3b00*/  PRMT R4, R4, 0x654, R5 ;  /* 0x0000065404047816 */ /* 0x000fe20000000005 */
[----:B------:R-:W-:Y:S02]  /*3b10*/  IMAD.MOV.U32 R6, RZ, RZ, 0x4 ;  /* 0x00000004ff067424 */ /* 0x000fe400078e00ff */
[----:B------:R-:W-:Y:S01]  /*3b20*/  IMAD.SHL.U32 R9, R11, 0x20, RZ ;  /* 0x000000200b097824 */ /* 0x000fe200078e00ff */
[----:B------:R-:W-:Y:S02]  /*3b30*/  MOV R5, UR4 ;  /* 0x0000000400057c02 */ /* 0x000fe40008000f00 */
[-C--:B------:R-:W-:Y:S01]  /*3b40*/  SHF.L.U32 R8, R8, R11.reuse, RZ ;  /* 0x0000000b08087219 */ /* 0x080fe200000006ff */
[----:B------:R2:W-:Y:S01]  /*3b50*/  SYNCS.ARRIVE.TRANS64.RED RZ, [UR4], R6 ;  /* 0x00000006ffff79a7 */ /* 0x0005e20008000404 */
[----:B------:R-:W-:Y:S01]  /*3b60*/  SHF.L.U32 R7, R0, R11, RZ ;  /* 0x0000000b00077219 */ /* 0x000fe200000006ff */
[----:B------:R2:W-:Y:S04]  /*3b70*/  STS [UR6+0x200], R9 ;  /* 0x00020009ff007988 */ /* 0x0005e80008000806 */
[----:B------:R2:W-:Y:S04]  /*3b80*/  STAS [R4.64], R11 ;  /* 0x0000000b04007dbd */ /* 0x0005e8000c0008ff */
[----:B------:R2:W-:Y:S04]  /*3b90*/  ATOMS.OR RZ, [UR5+0x14], R8 ;  /* 0x00001408ffff798c */ /* 0x0005e8000b000005 */
[----:B------:R2:W-:Y:S04]  /*3ba0*/  ATOMS.OR RZ, [UR5+0x18], R7 ;  /* 0x00001807ffff798c */ /* 0x0005e8000b000005 */
[----:B------:R2:W-:Y:S02]  /*3bb0*/  ATOMS.XOR RZ, [UR5+0x10], R0 ;  /* 0x00001000ffff798c */ /* 0x0005e4000b800005 */
.L_x_71:
[----:B-1----:R-:W-:Y:S05]  /*3bc0*/  BSYNC B0 ;  /* 0x0000000000007941 */ /* 0x002fea0003800000 */
.L_x_70:
[----:B------:R-:W-:Y:S05]  /*3bd0*/  BRA.U UP1, `(.L_x_76) ;  /* 0x00000001016c7547 */ /* 0x000fea000b800000 */
[----:B------:R-:W-:-:S03]  /*3be0*/  UMOV UR4, 0xffffffff ;  /* 0xffffffff00047882 */ /* 0x000fc60000000000 */
[----:B------:R-:W-:Y:S05]  /*3bf0*/  BRA.DIV UR4, `(.L_x_77) ;  /* 0x0000007204ec7947 */ /* 0x000fea000b800000 */
[----:B------:R-:W-:-:S13]  /*3c00*/  ELECT P6, URZ, PT ;  /* 0x0000000000ff782f */ /* 0x000fda00038c0000 */
.L_x_197:
[----:B------:R-:W-:Y:S05]  /*3c10*/  @!P6 BRA `(.L_x_76) ;  /* 0x00000000005ce947 */ /* 0x000fea0003800000 */
[----:B--2---:R-:W2:Y:S02]  /*3c20*/  LDS R5, [UR5+0x10] ;  /* 0x00001005ff057984 */ /* 0x004ea40008000800 */
[----:B--2---:R-:W-:-:S04]  /*3c30*/  SHF.L.U32 R5, R5, 0x1f, RZ ;  /* 0x0000001f05057819 */ /* 0x004fc800000006ff */
[----:B------:R-:W2:Y:S02]  /*3c40*/  SYNCS.PHASECHK.TRANS64.TRYWAIT P0, [UR5+0x8], R5 ;  /* 0x00000805ff0075a7 */ /* 0x000ea40008001105 */
[----:B--2---:R-:W-:Y:S05]  /*3c50*/  @P0 BRA `(.L_x_78) ;  /* 0x0000000000080947 */ /* 0x004fea0003800000 */
[----:B------:R-:W2:Y:S02]  /*3c60*/  SYNCS.PHASECHK.TRANS64.TRYWAIT P0, [UR5+0x8], R5 ;  /* 0x00000805ff0075a7 */ /* 0x000ea40008001105 */
[----:B--2---:R-:W-:Y:S05]  /*3c70*/  @!P0 BRA `(.L_x_79) ;  /* 0x0000007000ec8947 */ /* 0x004fea0003800000 */
.L_x_78:
[----:B------:R-:W3:Y:S01]  /*3c80*/  LDS R7, [UR6+0x200] ;  /* 0x00020006ff077984 */ /* 0x000ee20008000800 */
[----:B--2---:R-:W-:Y:S02]  /*3c90*/  HFMA2 R0, -RZ, RZ, 0, 5.9604644775390625e-08 ;  /* 0x00000001ff007431 */ /* 0x004fe400000001ff */
[----:B------:R-:W-:Y:S01]  /*3ca0*/  IMAD.MOV.U32 R4, RZ, RZ, 0xffff ;  /* 0x0000ffffff047424 */ /* 0x000fe200078e00ff */
[----:B------:R-:W-:Y:S01]  /*3cb0*/  UPRMT UR4, UR35, 0x654, UR7 ;  /* 0x0000065423047896 */ /* 0x000fe20008000007 */
[----:B---3--:R-:W-:-:S03]  /*3cc0*/  IMAD.SHL.U32 R5, R7, 0x20, RZ ;  /* 0x0000002007057824 */ /* 0x008fc600078e00ff */
[-C--:B------:R-:W-:Y:S02]  /*3cd0*/  SHF.L.U32 R4, R4, R7.reuse, RZ ;  /* 0x0000000704047219 */ /* 0x080fe400000006ff */
[----:B------:R-:W-:Y:S01]  /*3ce0*/  SHF.L.U32 R7, R0, R7, RZ ;  /* 0x0000000700077219 */ /* 0x000fe200000006ff */
[----:B------:R3:W-:Y:S04]  /*3cf0*/  STS [UR6+0x200], R5 ;  /* 0x00020005ff007988 */ /* 0x0007e80008000806 */
[----:B------:R3:W-:Y:S04]  /*3d00*/  ATOMS.OR RZ, [UR5+0x14], R4 ;  /* 0x00001404ffff798c */ /* 0x0007e8000b000005 */
[----:B------:R3:W-:Y:S01]  /*3d10*/  ATOMS.OR RZ, [UR5+0x18], R7 ;  /* 0x00001807ffff798c */ /* 0x0007e2000b000005 */
[----:B------:R-:W-:Y:S03]  /*3d20*/  SYNCS.ARRIVE.TRANS64.RED.A1T0 RZ, [UR4], RZ ;  /* 0x000000ffffff79a7 */ /* 0x000fe60008100404 */
[----:B------:R3:W-:Y:S01]  /*3d30*/  ATOMS.XOR RZ, [UR5+0x10], R0 ;  /* 0x00001000ffff798c */ /* 0x0007e2000b800005 */
[----:B------:R-:W-:Y:S05]  /*3d40*/  BRA `(.L_x_76) ;  /* 0x0000000000107947 */ /* 0x000fea0003800000 */
.L_x_69:
[----:B------:R-:W-:Y:S02]  /*3d50*/  MOV R0, 0xffffffff ;  /* 0xffffffff00007802 */ /* 0x000fe40000000f00 */
[----:B------:R-:W-:-:S03]  /*3d60*/  MOV R4, 0x3d90 ;  /* 0x00003d9000047802 */ /* 0x000fc60000000f00 */
[----:B------:R2:W-:Y:S04]  /*3d70*/  STS [UR6+0x200], R0 ;  /* 0x00020000ff007988 */ /* 0x0005e80008000806 */
[----:B-12--5:R-:W-:Y:S05]  /*3d80*/  CALL.REL.NOINC `($__internal_1_$__cuda_sm10x_tcgen05_guardrail_trap_phase_invalid_during_alloc) ;  /* 0x0000007800bc7944 */ /* 0x026fea0003c00000 */
.L_x_76:
[----:B------:R-:W-:Y:S05]  /*3d90*/  WARPSYNC.ALL ;  /* 0x0000000000007948 */ /* 0x000fea0003800000 */
[----:B------:R-:W4:Y:S01]  /*3da0*/  S2UR UR4, SR_CgaCtaId ;  /* 0x00000000000479c3 */ /* 0x000f220000008800 */
[----:B------:R-:W-:Y:S01]  /*3db0*/  UMOV UR17, 0x400 ;  /* 0x0000040000117882 */ /* 0x000fe20000000000 */
[----:B------:R-:W-:-:S06]  /*3dc0*/  NOP ;  /* 0x0000000000007918 */ /* 0x000fcc0000000000 */
[----:B------:R-:W-:Y:S06]  /*3dd0*/  BAR.ARV 0x6, 0xa0 ;  /* 0x0182800000007b1d */ /* 0x000fec0000002000 */
[----:B------:R-:W1:Y:S01]  /*3de0*/  LDCU UR6, c[0x0][0x38c] ;  /* 0x00007180ff0677ac */ /* 0x000e620008000800 */
[----:B------:R-:W-:Y:S01]  /*3df0*/  LOP3.LUT R3, R3, 0xffff, RZ, 0xc0, !PT ;  /* 0x0000ffff03037812 */ /* 0x000fe200078ec0ff */
[----:B--2---:R-:W-:Y:S01]  /*3e00*/  IMAD.MOV.U32 R9, RZ, RZ, 0x1 ;  /* 0x00000001ff097424 */ /* 0x004fe200078e00ff */
[----:B------:R-:W-:Y:S01]  /*3e10*/  LOP3.LUT R2, R2, 0xffff, RZ, 0xc0, !PT ;  /* 0x0000ffff02027812 */ /* 0x000fe200078ec0ff */
[----:B------:R-:W-:Y:S01]  /*3e20*/  IMAD.MOV.U32 R8, RZ, RZ, RZ ;  /* 0x000000ffff087224 */ /* 0x000fe200078e00ff */
[----:B------:R-:W-:Y:S01]  /*3e30*/  R2UR UR20, R3 ;  /* 0x00000000031472ca */ /* 0x000fe200000e0000 */
[----:B------:R-:W-:Y:S01]  /*3e40*/  UMOV UR24, URZ ;  /* 0x000000ff00187c82 */ /* 0x000fe20008000000 */
[----:B------:R-:W-:-:S02]  /*3e50*/  R2UR UR30, R2 ;  /* 0x00000000021e72ca */ /* 0x000fc400000e0000 */
[----:B------:R-:W-:Y:S01]  /*3e60*/  CS2R R2, SRZ ;  /* 0x0000000000027805 */ /* 0x000fe2000001ff00 */
[----:B------:R-:W-:Y:S01]  /*3e70*/  UMOV UR15, URZ ;  /* 0x000000ff000f7c82 */ /* 0x000fe20008000000 */
[----:B----4-:R-:W-:Y:S01]  /*3e80*/  ULEA UR17, UR4, UR17, 0x18 ;  /* 0x0000001104117291 */ /* 0x010fe2000f8ec0ff */
[----:B------:R-:W-:Y:S01]  /*3e90*/  UMOV UR14, URZ ;  /* 0x000000ff000e7c82 */ /* 0x000fe20008000000 */
[----:B------:R-:W-:Y:S02]  /*3ea0*/  UISETP.NE.AND UP3, UPT, UR33, URZ, UPT ;  /* 0x000000ff2100728c */ /* 0x000fe4000bf65270 */
[----:B------:R-:W-:Y:S02]  /*3eb0*/  UIADD3 UR5, UPT, UPT, UR17, 0x6400, URZ ;  /* 0x0000640011057890 */ /* 0x000fe4000fffe0ff */
[----:B------:R-:W-:-:S03]  /*3ec0*/  UIADD3 UR4, UPT, UPT, UR17, 0x16400, URZ ;  /* 0x0001640011047890 */ /* 0x000fc6000fffe0ff */
[----:B---3--:R-:W2:Y:S01]  /*3ed0*/  LDS R0, [UR17+0x200] ;  /* 0x00020011ff007984 */ /* 0x008ea20008000800 */
[----:B-1----:R-:W-:Y:S02]  /*3ee0*/  UIADD3 UR6, UPT, UPT, UR6, 0x3f, URZ ;  /* 0x0000003f06067890 */ /* 0x002fe4000fffe0ff */
[----:B------:R-:W-:Y:S02]  /*3ef0*/  USHF.R.U32.HI UR5, URZ, 0x4, UR5 ;  /* 0x00000004ff057899 */ /* 0x000fe40008011605 */
[----:B------:R-:W-:Y:S02]  /*3f00*/  USHF.R.S32.HI UR25, URZ, 0x1f, UR6 ;  /* 0x0000001fff197899 */ /* 0x000fe40008011406 */
[----:B------:R-:W-:Y:S02]  /*3f10*/  USHF.R.U32.HI UR4, URZ, 0x4, UR4 ;  /* 0x00000004ff047899 */ /* 0x000fe40008011604 */
[----:B------:R-:W-:Y:S02]  /*3f20*/  ULEA.HI UR25, UR25, UR6, URZ, 0x6 ;  /* 0x0000000619197291 */ /* 0x000fe4000f8f30ff */
[----:B------:R-:W-:-:S02]  /*3f30*/  ULOP3.LUT UR5, UR5, 0x3fff, URZ, 0xc0, !UPT ;  /* 0x00003fff05057892 */ /* 0x000fc4000f8ec0ff */
[----:B------:R-:W-:Y:S02]  /*3f40*/  USHF.R.S32.HI UR25, URZ, 0x6, UR25 ;  /* 0x00000006ff197899 */ /* 0x000fe40008011419 */
[----:B------:R-:W-:Y:S02]  /*3f50*/  ULOP3.LUT UR22, UR4, 0x3fff, URZ, 0xc0, !UPT ;  /* 0x00003fff04167892 */ /* 0x000fe4000f8ec0ff */
[----:B------:R-:W-:Y:S02]  /*3f60*/  UISETP.LT.AND UP0, UPT, UR25, 0x1, UPT ;  /* 0x000000011900788c */ /* 0x000fe4000bf01270 */
[----:B------:R-:W-:Y:S02]  /*3f70*/  ULOP3.LUT UR21, UR5, 0x10000, URZ, 0xfc, !UPT ;  /* 0x0001000005157892 */ /* 0x000fe4000f8efcff */
[----:B------:R-:W-:Y:S02]  /*3f80*/  ULOP3.LUT UR22, UR22, 0x10000, URZ, 0xfc, !UPT ;  /* 0x0001000016167892 */ /* 0x000fe4000f8efcff */
[----:B------:R-:W-:Y:S01]  /*3f90*/  USEL UR31, UR25, 0x1, !UP0 ;  /* 0x00000001191f7887 */ /* 0x000fe2000c000000 */
[----:B------:R-:W-:Y:S01]  /*3fa0*/  UMOV UR28, 0x0 ;  /* 0x00000000001c7882 */ /* 0x000fe20000000000 */
[----:B------:R-:W-:Y:S01]  /*3fb0*/  UMOV UR29, 0x8400490 ;  /* 0x08400490001d7882 */ /* 0x000fe20000000000 */
[----:B------:R-:W-:Y:S01]  /*3fc0*/  UMOV UR26, 0x0 ;  /* 0x00000000001a7882 */ /* 0x000fe20000000000 */
[----:B------:R-:W-:Y:S01]  /*3fd0*/  UMOV UR27, 0x8400490 ;  /* 0x08400490001b7882 */ /* 0x000fe20000000000 */
[----:B--2---:R-:W-:-:S15]  /*3fe0*/  R2UR UR32, R0 ;  /* 0x00000000002072ca */ /* 0x004fde00000e0000 */
.L_x_87:
[C---:B------:R-:W-:Y:S02]  /*3ff0*/  LEA R0, R8.reuse, UR17, 0x3 ;  /* 0x0000001108007c11 */ /* 0x040fe4000f8e18ff */
[----:B------:R-:W-:Y:S02]  /*4000*/  SHF.L.U32 R5, R3, 0x1f, RZ ;  /* 0x0000001f03057819 */ /* 0x000fe400000006ff */
[----:B------:R-:W-:Y:S02]  /*4010*/  LEA R4, R8, UR17, 0x4 ;  /* 0x0000001108047c11 */ /* 0x000fe4000f8e20ff */
[----:B------:R-:W1:Y:S02]  /*4020*/  SYNCS.PHASECHK.TRANS64.TRYWAIT P0, [R0+URZ+0x150], R5 ;  /* 0x00015005000075a7 */ /* 0x000e6400080011ff */
[----:B-1-3--:R-:W-:Y:S05]  /*4030*/  @!P0 BRA `(.L_x_80) ;  /* 0x0000007000148947 */ /* 0x00afea0003800000 */
.L_x_198:
[----:B-1----:R-:W1:Y:S01]  /*4040*/  LDS.128 R4, [R4+0x1e0] ;  /* 0x0001e00004047984 */ /* 0x002e620000000c00 */
[----:B------:R-:W-:Y:S02]  /*4050*/  VIADD R0, R0, 0x160 ;  /* 0x0000016000007836 */ /* 0x000fe40000000000 */
[----:B------:R-:W-:Y:S01]  /*4060*/  VIADD R8, R8, 0x1 ;  /* 0x0000000108087836 */ /* 0x000fe20000000000 */
[----:B------:R-:W-:Y:S01]  /*4070*/  @!PT LDS RZ, [RZ] ;  /* 0x00000000fffff984 */ /* 0x000fe20000000800 */
[----:B------:R-:W-:Y:S01]  /*4080*/  @!PT LDS RZ, [RZ] ;  /* 0x00000000fffff984 */ /* 0x000fe20000000800 */
[----:B------:R-:W-:Y:S01]  /*4090*/  @!PT LDS RZ, [RZ] ;  /* 0x00000000fffff984 */ /* 0x000fe20000000800 */
[----:B------:R-:W-:Y:S01]  /*40a0*/  @!PT LDS RZ, [RZ] ;  /* 0x00000000fffff984 */ /* 0x000fe20000000800 */
[----:B------:R2:W-:Y:S06]  /*40b0*/  MEMBAR.ALL.CTA ;  /* 0x0000000000007992 */ /* 0x0005ec0000008000 */
[----:B--2---:R-:W2:Y:S01]  /*40c0*/  FENCE.VIEW.ASYNC.S ;  /* 0x00000000000073c6 */ /* 0x004ea20000000000 */
[----:B------:R-:W-:-:S04]  /*40d0*/  PRMT R0, RZ, 0x654, R0 ;  /* 0x00000654ff007816 */ /* 0x000fc80000000000 */
[----:B--2---:R2:W-:Y:S01]  /*40e0*/  SYNCS.ARRIVE.TRANS64.RED.A1T0 RZ, [R0+URZ], RZ ;  /* 0x000000ff00ff79a7 */ /* 0x0045e200081004ff */
[----:B-1----:R-:W-:Y:S01]  /*40f0*/  LOP3.LUT P1, RZ, R6, 0x1, RZ, 0xc0, !PT ;  /* 0x0000000106ff7812 */ /* 0x002fe2000782c0ff */
[----:B--2---:R-:W-:-:S12]  /*4100*/  BRA.U UP3, `(.L_x_81) ;  /* 0x0000000103e07547 */ /* 0x004fd8000b800000 */
[----:B------:R-:W1:Y:S01]  /*4110*/  LDCU UR4, c[0x0][0x38c] ;  /* 0x00007180ff0477ac */ /* 0x000e620008000800 */
[----:B------:R-:W-:Y:S02]  /*4120*/  PLOP3.LUT P2, PT, PT, PT, PT, 0x80, 0x8 ;  /* 0x000000000008781c */ /* 0x000fe40003f4f070 */
[----:B------:R-:W-:Y:S01]  /*4130*/  SHF.L.U32 R5, R9, 0x1f, RZ ;  /* 0x0000001f09057819 */ /* 0x000fe200000006ff */
[----:B------:R-:W-:Y:S02]  /*4140*/  ULEA UR23, UR24, UR17, 0x3 ;  /* 0x0000001118177291 */ /* 0x000fe4000f8e18ff */
[----:B------:R-:W-:Y:S02]  /*4150*/  ULEA UR18, UR24, UR32, 0x7 ;  /* 0x0000002018127291 */ /* 0x000fe4000f8e38ff */
[----:B-1----:R-:W-:-:S06]  /*4160*/  UISETP.GE.AND UP0, UPT, UR4, 0x1, UPT ;  /* 0x000000010400788c */ /* 0x002fcc000bf06270 */
[----:B------:R-:W-:-:S05]  /*4170*/  PLOP3.LUT P0, PT, PT, PT, UP0, 0x80, 0x8 ;  /* 0x000000000008781c */ /* 0x000fca0003f0f008 */
[----:B------:R-:W-:-:S08]  /*4180*/  @UP0 ULEA UR4, UR15, UR17, 0x3 ;  /* 0x000000110f040291 */ /* 0x000fd0000f8e18ff */
[----:B------:R-:W-:-:S04]  /*4190*/  @P0 SHF.L.U32 R0, R2, 0x1f, RZ ;  /* 0x0000001f02000819 */ /* 0x000fc800000006ff */
[----:B------:R1:W2:Y:S01]  /*41a0*/  @P0 SYNCS.PHASECHK.TRANS64.TRYWAIT P2, [UR4], R0 ;  /* 0x00000000ff0005a7 */ /* 0x0002a20008041104 */
[----:B------:R-:W3:Y:S02]  /*41b0*/  SYNCS.PHASECHK.TRANS64.TRYWAIT P0, [UR23+0x190], R5 ;  /* 0x00019005ff0075a7 */ /* 0x000ee40008001117 */
[----:B-123--:R-:W-:Y:S05]  /*41c0*/  @!P0 BRA `(.L_x_82) ;  /* 0x0000006c00c48947 */ /* 0x00efea0003800000 */
.L_x_200:
[----:B------:R-:W-:Y:S01]  /*41d0*/  UMOV UR19, UR14 ;  /* 0x0000000e00137c82 */ /* 0x000fe20008000000 */
[----:B------:R-:W-:Y:S05]  /*41e0*/  BRA.U !UP0, `(.L_x_83) ;  /* 0x0000000108987547 */ /* 0x000fea000b800000 */
[----:B------:R-:W-:Y:S02]  /*41f0*/  UIADD3 UR19, UPT, UPT, UR31, UR14, URZ ;  /* 0x0000000e1f137290 */ /* 0x000fe4000fffe0ff */
[----:B------:R-:W-:Y:S01]  /*4200*/  UPLOP3.LUT UP2, UPT, UPT, UPT, UPT, 0x40, 0x4 ;  /* 0x000000000004789c */ /* 0x000fe20003f4e870 */
[----:B------:R-:W-:Y:S01]  /*4210*/  UMOV UR16, UR25 ;  /* 0x0000001900107c82 */ /* 0x000fe20008000000 */
[----:B------:R-:W-:-:S09]  /*4220*/  UMOV UR6, UR15 ;  /* 0x0000000f00067c82 */ /* 0x000fd20008000000 */
.L_x_86:
[----:B--2---:R-:W-:Y:S01]  /*4230*/  ULEA UR5, UR6, UR17, 0x3 ;  /* 0x0000001106057291 */ /* 0x004fe2000f8e18ff */
[----:B---3--:R-:W-:Y:S11]  /*4240*/  @P2 BRA `(.L_x_84) ;  /* 0x00000000000c2947 */ /* 0x008ff60003800000 */
[----:B-1----:R-:W-:Y:S04]  /*4250*/  SHF.L.U32 R5, R2, 0x1f, RZ ;  /* 0x0000001f02057819 */ /* 0x002fe800000006ff */
[----:B------:R-:W1:Y:S02]  /*4260*/  SYNCS.PHASECHK.TRANS64.TRYWAIT P0, [UR5], R5 ;  /* 0x00000005ff0075a7 */ /* 0x000e640008001105 */
[----:B-1----:R-:W-:Y:S05]  /*4270*/  @!P0 BRA `(.L_x_85) ;  /* 0x0000006c00b08947 */ /* 0x002fea0003800000 */
.L_x_84:
[----:B------:R-:W-:Y:S01]  /*4280*/  UISETP.NE.AND UP0, UPT, UR16, 0x1, UPT ;  /* 0x000000011000788c */ /* 0x000fe2000bf05270 */
[----:B------:R-:W-:Y:S01]  /*4290*/  PLOP3.LUT P2, PT, PT, PT, PT, 0x80, 0x8 ;  /* 0x000000000008781c */ /* 0x000fe20003f4f070 */
[----:B------:R-:W-:Y:S02]  /*42a0*/  UIADD3 UR4, UPT, UPT, UR6, 0x1, URZ ;  /* 0x0000000106047890 */ /* 0x000fe4000fffe0ff */
[----:B------:R-:W-:Y:S02]  /*42b0*/  ULEA UR12, UR6, UR22, 0x9 ;  /* 0x00000016060c7291 */ /* 0x000fe4000f8e48ff */
[----:B------:R-:W-:Y:S01]  /*42c0*/  UISETP.NE.AND UP1, UPT, UR4, 0x10, UPT ;  /* 0x000000100400788c */ /* 0x000fe2000bf25270 */
[----:B------:R-:W-:Y:S01]  /*42d0*/  PLOP3.LUT P0, PT, PT, PT, UP0, 0x80, 0x8 ;  /* 0x000000000008781c */ /* 0x000fe20003f0f008 */
[----:B------:R-:W-:Y:S02]  /*42e0*/  UIADD3 UR10, UPT, UPT, UR12, 0x2, URZ ;  /* 0x000000020c0a7890 */ /* 0x000fe4000fffe0ff */
[----:B------:R-:W-:Y:S02]  /*42f0*/  USEL UR7, URZ, 0x1, UP1 ;  /* 0x00000001ff077887 */ /* 0x000fe40008800000 */
[----:B------:R-:W-:Y:S02]  /*4300*/  USEL UR15, UR4, URZ, UP1 ;  /* 0x000000ff040f7287 */ /* 0x000fe40008800000 */
[----:B------:R-:W-:Y:S02]  /*4310*/  UIADD3 UR14, UPT, UPT, UR14, 0x1, URZ ;  /* 0x000000010e0e7890 */ /* 0x000fe4000fffe0ff */
[----:B------:R-:W-:Y:S01]  /*4320*/  @UP0 ULEA UR4, UR15, UR17, 0x3 ;  /* 0x000000110f040291 */ /* 0x000fe2000f8e18ff */
[----:B------:R-:W-:Y:S01]  /*4330*/  LOP3.LUT R2, R2, UR7, RZ, 0x3c, !PT ;  /* 0x0000000702027c12 */ /* 0x000fe2000f8e3cff */
[----:B------:R-:W-:Y:S01]  /*4340*/  UIADD3 UR7, UPT, UPT, UR5, 0x80, URZ ;  /* 0x0000008005077890 */ /* 0x000fe2000fffe0ff */
[----:B------:R-:W-:Y:S02]  /*4350*/  UMOV UR13, 0x80004020 ;  /* 0x80004020000d7882 */ /* 0x000fe40000000000 */
[----:B-1----:R-:W-:Y:S01]  /*4360*/  @P0 SHF.L.U32 R0, R2, 0x1f, RZ ;  /* 0x0000001f02000819 */ /* 0x002fe200000006ff */
[----:B------:R-:W-:Y:S01]  /*4370*/  UMOV UR5, 0x80004020 ;  /* 0x8000402000057882 */ /* 0x000fe20000000000 */
[----:B------:R-:W-:Y:S01]  /*4380*/  UMOV UR11, 0x80004020 ;  /* 0x80004020000b7882 */ /* 0x000fe20000000000 */
[----:B------:R-:W-:Y:S01]  /*4390*/  UMOV UR9, 0x80004020 ;  /* 0x8000402000097882 */ /* 0x000fe20000000000 */
[----:B------:R2:W3:Y:S01]  /*43a0*/  @P0 SYNCS.PHASECHK.TRANS64.TRYWAIT P2, [UR4], R0 ;  /* 0x00000000ff0005a7 */ /* 0x0004e20008041104 */
[----:B------:R-:W-:Y:S02]  /*43b0*/  ULEA UR4, UR6, UR21, 0x8 ;  /* 0x0000001506047291 */ /* 0x000fe4000f8e40ff */
[----:B------:R-:W-:Y:S02]  /*43c0*/  UISETP.NE.AND UP0, UPT, UR14, UR19, UPT ;  /* 0x000000130e00728c */ /* 0x000fe4000bf05270 */
[----:B------:R-:W-:Y:S02]  /*43d0*/  UIADD3 UR8, UPT, UPT, UR4, 0x2, URZ ;  /* 0x0000000204087890 */ /* 0x000fe4000fffe0ff */
[----:B------:R-:W-:Y:S01]  /*43e0*/  UIADD3 UR16, UPT, UPT, UR16, -0x1, URZ ;  /* 0xffffffff10107890 */ /* 0x000fe2000fffe0ff */
[----:B------:R-:W-:Y:S02]  /*43f0*/  UMOV UR6, UR15 ;  /* 0x0000000f00067c82 */ /* 0x000fe40008000000 */
[----:B------:R2:W-:Y:S01]  /*4400*/  UTCQMMA.2CTA gdesc[UR4], gdesc[UR12], tmem[UR18], tmem[UR28], idesc[UR29], UP2 ;  /* 0x00ff1c0c040075ea */ /* 0x0005e20009200312 */
[----:B------:R-:W-:Y:S03]  /*4410*/  UPLOP3.LUT UP2, UPT, UPT, UPT, UPT, 0x80, 0x8 ;  /* 0x000000000008789c */ /* 0x000fe60003f4f070 */
[----:B------:R2:W-:Y:S01]  /*4420*/  UTCQMMA.2CTA gdesc[UR8], gdesc[UR10], tmem[UR18], tmem[UR26], idesc[UR27], UPT ;  /* 0x00ff1a0a080075ea */ /* 0x0005e2000ba00312 */
[----:B------:R2:W-:Y:S01]  /*4430*/  UTCBAR.2CTA.MULTICAST [UR7], URZ, UR20 ;  /* 0x000000ff070073e9 */ /* 0x0005e20008200814 */
[----:B------:R-:W-:Y:S06]  /*4440*/  BRA.U UP0, `(.L_x_86) ;  /* 0xfffffffd00787547 */ /* 0x000fec000b83ffff */
.L_x_83:
[----:B--2---:R-:W-:Y:S01]  /*4450*/  UIADD3 UR4, UPT, UPT, UR23, 0x170, URZ ;  /* 0x0000017017047890 */ /* 0x004fe2000fffe0ff */
[----:B------:R-:W-:-:S08]  /*4460*/  UMOV UR14, UR19 ;  /* 0x00000013000e7c82 */ /* 0x000fd00008000000 */
[----:B------:R2:W-:Y:S01]  /*4470*/  UTCBAR.2CTA.MULTICAST [UR4], URZ, UR30 ;  /* 0x000000ff040073e9 */ /* 0x0005e2000820081e */
[----:B------:R-:W-:Y:S02]  /*4480*/  NOP ;  /* 0x0000000000007918 */ /* 0x000fe40000000000 */
.L_x_81:
[----:B--2---:R-:W-:Y:S01]  /*4490*/  UIADD3 UR4, UPT, UPT, UR24, 0x1, URZ ;  /* 0x0000000118047890 */ /* 0x004fe2000fffe0ff */
[----:B------:R-:W-:-:S03]  /*44a0*/  ISETP.NE.AND P0, PT, R8, 0x2, PT ;  /* 0x000000020800780c */ /* 0x000fc60003f05270 */
[----:B------:R-:W-:Y:S01]  /*44b0*/  UISETP.NE.AND UP0, UPT, UR4, 0x4, UPT ;  /* 0x000000040400788c */ /* 0x000fe2000bf05270 */
[----:B-1----:R-:W-:Y:S02]  /*44c0*/  SEL R0, RZ, 0x1, P0 ;  /* 0x00000001ff007807 */ /* 0x002fe40000000000 */
[----:B------:R-:W-:Y:S01]  /*44d0*/  SEL R8, R8, RZ, P0 ;  /* 0x000000ff08087207 */ /* 0x000fe20000000000 */
[----:B------:R-:W-:Y:S01]  /*44e0*/  USEL UR5, URZ, 0x1, UP0 ;  /* 0x00000001ff057887 */ /* 0x000fe20008000000 */
[----:B------:R-:W-:Y:S01]  /*44f0*/  LOP3.LUT R3, R3, R0, RZ, 0x3c, !PT ;  /* 0x0000000003037212 */ /* 0x000fe200078e3cff */
[----:B------:R-:W-:-:S04]  /*4500*/  USEL UR24, UR4, URZ, UP0 ;  /* 0x000000ff04187287 */ /* 0x000fc80008000000 */
[----:B------:R-:W-:Y:S01]  /*4510*/  LOP3.LUT R9, R9, UR5, RZ, 0x3c, !PT ;  /* 0x0000000509097c12 */ /* 0x000fe2000f8e3cff */
[----:B------:R-:W-:Y:S07]  /*4520*/  @P1 BRA `(.L_x_87) ;  /* 0xfffffff800b01947 */ /* 0x000fee000383ffff */
[----:B------:R-:W1:Y:S01]  /*4530*/  S2UR UR8, SR_CgaCtaId ;  /* 0x00000000000879c3 */ /* 0x000e620000008800 */
[----:B------:R-:W-:Y:S01]  /*4540*/  ELECT P0, URZ, PT ;  /* 0x0000000000ff782f */ /* 0x000fe20003800000 */
[----:B------:R-:W-:Y:S01]  /*4550*/  HFMA2 R0, -RZ, RZ, 0, 5.9604644775390625e-08 ;  /* 0x00000001ff007431 */ /* 0x000fe200000001ff */
[----:B------:R-:W-:-:S05]  /*4560*/  UMOV UR4, 0x40 ;  /* 0x0000004000047882 */ /* 0x000fca0000000000 */
[----:B------:R-:W-:Y:S01]  /*4570*/  UVIRTCOUNT.DEALLOC.SMPOOL 0x80 ;  /* 0x000000800000784c */ /* 0x000fe20000000000 */
[----:B------:R-:W-:Y:S02]  /*4580*/  UISETP.NE.AND UP1, UPT, UR33, URZ, UPT ;  /* 0x000000ff2100728c */ /* 0x000fe4000bf25270 */
[----:B-1----:R-:W-:-:S09]  /*4590*/  ULEA UR8, UR8, UR4, 0x18 ;  /* 0x0000000408087291 */ /* 0x002fd2000f8ec0ff */
[----:B------:R1:W-:Y:S01]  /*45a0*/  @P0 STS.U8 [UR8+0x1c], R0 ;  /* 0x00001c00ff000988 */ /* 0x0003e20008000008 */
[----:B------:R-:W-:Y:S05]  /*45b0*/  BRA.U UP1, `(.L_x_88) ;  /* 0x0000000101a07547 */ /* 0x000fea000b800000 */
[----:B------:R-:W-:Y:S01]  /*45c0*/  UIADD3 UR7, UPT, UPT, UR17, 0x190, URZ ;  /* 0x0000019011077890 */ /* 0x000fe2000fffe0ff */
[----:B------:R-:W-:-:S03]  /*45d0*/  SHF.L.U32 R3, R9, 0x1f, RZ ;  /* 0x0000001f09037819 */ /* 0x000fc600000006ff */
[----:B------:R-:W-:-:S09]  /*45e0*/  ULEA UR4, UR24, UR7, 0x3 ;  /* 0x0000000718047291 */ /* 0x000fd2000f8e18ff */
[----:B------:R-:W2:Y:S02]  /*45f0*/  SYNCS.PHASECHK.TRANS64.TRYWAIT P0, [UR4], R3 ;  /* 0x00000003ff0075a7 */ /* 0x000ea40008001104 */
[----:B--2---:R-:W-:Y:S05]  /*4600*/  @!P0 BRA `(.L_x_89) ;  /* 0x0000006800e48947 */ /* 0x004fea0003800000 */
.L_x_203:
        /* <DEDUP_REMOVED lines=9> */
.L_x_205:
        /* <DEDUP_REMOVED lines=9> */
.L_x_207:
[----:B------:R-:W-:-:S04]  /*4730*/  UIADD3 UR4, UPT, UPT, UR4, 0x1, URZ ;  /* 0x0000000104047890 */ /* 0x000fc8000fffe0ff */
[----:B------:R-:W-:-:S04]  /*4740*/  UISETP.NE.AND UP0, UPT, UR4, 0x4, UPT ;  /* 0x000000040400788c */ /* 0x000fc8000bf05270 */
[----:B------:R-:W-:Y:S02]  /*4750*/  USEL UR5, URZ, 0x1, UP0 ;  /* 0x00000001ff057887 */ /* 0x000fe40008000000 */
[----:B------:R-:W-:-:S04]  /*4760*/  USEL UR4, UR4, URZ, UP0 ;  /* 0x000000ff04047287 */ /* 0x000fc80008000000 */
[----:B------:R-:W-:Y:S01]  /*4770*/  ULEA UR4, UR4, UR7, 0x3 ;  /* 0x0000000704047291 */ /* 0x000fe2000f8e18ff */
[----:B-1----:R-:W-:-:S04]  /*4780*/  LOP3.LUT R3, R2, UR5, RZ, 0x3c, !PT ;  /* 0x0000000502037c12 */ /* 0x002fc8000f8e3cff */
[----:B------:R-:W-:Y:S01]  /*4790*/  SHF.L.U32 R3, R3, 0x1f, RZ ;  /* 0x0000001f03037819 */ /* 0x000fe200000006ff */
[----:B------:R-:W-:-:S04]  /*47a0*/  IMAD.U32 R0, RZ, RZ, UR4 ;  /* 0x00000004ff007e24 */ /* 0x000fc8000f8e00ff */
[----:B------:R1:W2:Y:S03]  /*47b0*/  SYNCS.PHASECHK.TRANS64.TRYWAIT P0, [R0+URZ], R3 ;  /* 0x00000003000075a7 */ /* 0x0002a600080011ff */
[----:B--2---:R-:W-:Y:S05]  /*47c0*/  @!P0 NANOSLEEP.SYNCS 0x989680 ;  /* 0x009896800000895d */ /* 0x004fea0003900000 */
[----:B------:R-:W2:Y:S02]  /*47d0*/  @!P0 SYNCS.PHASECHK.TRANS64 P0, [R0+URZ], R3 ;  /* 0x00000003000085a7 */ /* 0x000ea400080010ff */
[----:B--2---:R-:W-:Y:S05]  /*47e0*/  @P0 BRA `(.L_x_92) ;  /* 0x0000000000200947 */ /* 0x004fea0003800000 */
.L_x_93:
[----:B--2---:R2:W4:Y:S02]  /*47f0*/  SYNCS.PHASECHK.TRANS64.TRYWAIT P0, [R0+URZ], R3 ;  /* 0x00000003000075a7 */ /* 0x00452400080011ff */
[----:B----4-:R-:W-:Y:S05]  /*4800*/  @!P0 NANOSLEEP.SYNCS 0x989680 ;  /* 0x009896800000895d */ /* 0x010fea0003900000 */
[----:B------:R-:W4:Y:S02]  /*4810*/  @!P0 SYNCS.PHASECHK.TRANS64 P0, [R0+URZ], R3 ;  /* 0x00000003000085a7 */ /* 0x000f2400080010ff */
[----:B----4-:R-:W-:Y:S05]  /*4820*/  @!P0 BRA `(.L_x_93) ;  /* 0xfffffffc00f08947 */ /* 0x010fea000383ffff */
[----:B------:R-:W-:Y:S05]  /*4830*/  BRA `(.L_x_92) ;  /* 0x00000000000c7947 */ /* 0x000fea0003800000 */
.L_x_88:
[----:B------:R-:W-:-:S04]  /*4840*/  UIADD3 UR4, UPT, UPT, UR17, 0x1d0, URZ ;  /* 0x000001d011047890 */ /* 0x000fc8000fffe0ff */
[----:B------:R-:W-:-:S09]  /*4850*/  UPRMT UR4, UR35, 0x654, UR4 ;  /* 0x0000065423047896 */ /* 0x000fd20008000004 */
[----:B------:R-:W-:Y:S03]  /*4860*/  SYNCS.ARRIVE.TRANS64.RED.A1T0 RZ, [UR4], RZ ;  /* 0x000000ffffff79a7 */ /* 0x000fe60008100404 */
.L_x_92:
[----:B-12---:R-:W-:Y:S01]  /*4870*/  SHF.L.U32 R3, RZ, 0x1f, RZ ;  /* 0x0000001fff037819 */ /* 0x006fe200000006ff */
[----:B------:R-:W-:Y:S01]  /*4880*/  UIADD3 UR4, UPT, UPT, UR17, 0x1d0, URZ ;  /* 0x000001d011047890 */ /* 0x000fe2000fffe0ff */
[----:B------:R-:W-:Y:S02]  /*4890*/  PLOP3.LUT P0, PT, PT, PT, UP1, 0x80, 0x8 ;  /* 0x000000000008781c */ /* 0x000fe40003f0f018 */
[----:B------:R-:W1:Y:S02]  /*48a0*/  SYNCS.PHASECHK.TRANS64.TRYWAIT P1, [UR17+0x1d0], R3 ;  /* 0x0001d003ff0075a7 */ /* 0x000e640008021111 */
[----:B-1----:R-:W-:Y:S09]  /*48b0*/  @!P1 BRA `(.L_x_94) ;  /* 0x0000006800809947 */ /* 0x002ff20003800000 */
.L_x_209:
[----:B------:R-:W-:Y:S01]  /*48c0*/  @!UP1 UPRMT UR4, UR35, 0x654, UR4 ;  /* 0x0000065423049896 */ /* 0x000fe20008000004 */
[----:B------:R-:W-:Y:S01]  /*48d0*/  UMOV UR5, 0xffff ;  /* 0x0000ffff00057882 */ /* 0x000fe20000000000 */
[----:B------:R-:W-:-:S07]  /*48e0*/  UMOV UR6, 0x1 ;  /* 0x0000000100067882 */ /* 0x000fce0000000000 */
[----:B------:R-:W-:Y:S01]  /*48f0*/  @!P0 SYNCS.ARRIVE.TRANS64.RED.A1T0 RZ, [UR4], RZ ;  /* 0x000000ffffff89a7 */ /* 0x000fe20008100404 */
[----:B------:R-:W-:Y:S01]  /*4900*/  NOP ;  /* 0x0000000000007918 */ /* 0x000fe20000000000 */
[----:B-1----:R-:W1:Y:S01]  /*4910*/  LDS R0, [UR8+0x14] ;  /* 0x00001408ff007984 */ /* 0x002e620008000800 */
[----:B------:R-:W-:-:S04]  /*4920*/  ULOP3.LUT UR4, UR32, 0xffff, URZ, 0xc0, !UPT ;  /* 0x0000ffff20047892 */ /* 0x000fc8000f8ec0ff */
[----:B------:R-:W-:-:S04]  /*4930*/  USHF.R.U32.HI UR4, URZ, 0x5, UR4 ;  /* 0x00000005ff047899 */ /* 0x000fc80008011604 */
[----:B------:R-:W-:Y:S02]  /*4940*/  USHF.L.U32 UR5, UR5, UR4, URZ ;  /* 0x0000000405057299 */ /* 0x000fe400080006ff */
[----:B------:R-:W-:-:S04]  /*4950*/  USHF.L.U32 UR4, UR6, UR4, URZ ;  /* 0x0000000406047299 */ /* 0x000fc800080006ff */
[----:B-1----:R-:W-:-:S04]  /*4960*/  LOP3.LUT R0, R0, UR5, RZ, 0xc0, !PT ;  /* 0x0000000500007c12 */ /* 0x002fc8000f8ec0ff */
[----:B------:R-:W-:-:S13]  /*4970*/  ISETP.NE.AND P0, PT, R0, UR5, PT ;  /* 0x0000000500007c0c */ /* 0x000fda000bf05270 */
[----:B------:R-:W-:Y:S05]  /*4980*/  @P0 BRA `(.L_x_95) ;  /* 0x0000000000580947 */ /* 0x000fea0003800000 */
[----:B------:R-:W1:Y:S02]  /*4990*/  LDS R0, [UR8+0x18] ;  /* 0x00001808ff007984 */ /* 0x000e640008000800 */
[----:B-1----:R-:W-:-:S04]  /*49a0*/  LOP3.LUT R0, R0, UR4, RZ, 0xc0, !PT ;  /* 0x0000000400007c12 */ /* 0x002fc8000f8ec0ff */
[----:B------:R-:W-:-:S13]  /*49b0*/  ISETP.NE.AND P0, PT, R0, UR4, PT ;  /* 0x0000000400007c0c */ /* 0x000fda000bf05270 */
[----:B------:R-:W-:Y:S05]  /*49c0*/  @P0 BRA `(.L_x_96) ;  /* 0x00000000003c0947 */ /* 0x000fea0003800000 */
[----:B------:R-:W1:Y:S01]  /*49d0*/  S2R R2, SR_LANEID ;  /* 0x0000000000027919 */ /* 0x000e620000000000 */
[----:B------:R-:W-:Y:S01]  /*49e0*/  ULOP3.LUT UR5, URZ, UR5, URZ, 0x33, !UPT ;  /* 0x00000005ff057292 */ /* 0x000fe2000f8e33ff */
[----:B------:R-:W-:Y:S01]  /*49f0*/  LOP3.LUT R4, RZ, UR4, RZ, 0x33, !PT ;  /* 0x00000004ff047c12 */ /* 0x000fe2000f8e33ff */
[----:B------:R-:W-:Y:S02]  /*4a00*/  VOTEU.ANY UR4, UPT, PT ;  /* 0x0000000000047886 */ /* 0x000fe400038e0100 */
[----:B------:R-:W-:Y:S01]  /*4a10*/  UFLO.U32 UR4, UR4 ;  /* 0x00000004000472bd */ /* 0x000fe200080e0000 */
[----:B------:R-:W2:Y:S01]  /*4a20*/  REDUX UR6, R4 ;  /* 0x00000000040673c4 */ /* 0x000ea20000000000 */
[----:B------:R-:W-:-:S06]  /*4a30*/  IMAD.U32 R0, RZ, RZ, UR5 ;  /* 0x00000005ff007e24 */ /* 0x000fcc000f8e00ff */
[----:B------:R4:W-:Y:S01]  /*4a40*/  UTCATOMSWS.AND URZ, UR5 ;  /* 0x0000000500ff79e3 */ /* 0x0009e20008000000 */
[----:B------:R-:W3:Y:S01]  /*4a50*/  REDUX UR7, R0 ;  /* 0x00000000000773c4 */ /* 0x000ee20000000000 */
[----:B-1----:R-:W-:Y:S01]  /*4a60*/  ISETP.EQ.U32.AND P0, PT, R2, UR4, PT ;  /* 0x0000000402007c0c */ /* 0x002fe2000bf02070 */
[----:B--2---:R-:W-:Y:S01]  /*4a70*/  IMAD.U32 R2, RZ, RZ, UR6 ;  /* 0x00000006ff027e24 */ /* 0x004fe2000f8e00ff */
[----:B---3--:R-:W-:-:S11]  /*4a80*/  MOV R3, UR7 ;  /* 0x0000000700037c02 */ /* 0x008fd60008000f00 */
[----:B------:R4:W-:Y:S04]  /*4a90*/  @P0 ATOMS.AND RZ, [UR8+0x14], R3 ;  /* 0x00001403ffff098c */ /* 0x0009e8000a800008 */
[----:B------:R4:W-:Y:S01]  /*4aa0*/  @P0 ATOMS.AND RZ, [UR8+0x18], R2 ;  /* 0x00001802ffff098c */ /* 0x0009e2000a800008 */
[----:B------:R-:W-:Y:S05]  /*4ab0*/  BRA `(.L_x_97) ;  /* 0x0000000000147947 */ /* 0x000fea0003800000 */
.L_x_96:
[----:B------:R-:W-:Y:S02]  /*4ac0*/  MOV R2, 0x4ae0 ;  /* 0x00004ae000027802 */ /* 0x000fe40000000f00 */
[----:B---3-5:R-:W-:Y:S05]  /*4ad0*/  CALL.REL.NOINC `($__internal_0_$__cuda_sm10x_tcgen05_guardrail_trap_col_being_dealloced_not_returned_by_alloc) ;  /* 0x0000006c005c7944 */ /* 0x028fea0003c00000 */
[----:B------:R-:W-:Y:S05]  /*4ae0*/  BRA `(.L_x_97) ;  /* 0x0000000000087947 */ /* 0x000fea0003800000 */
.L_x_95:
[----:B------:R-:W-:Y:S02]  /*4af0*/  MOV R2, 0x4b10 ;  /* 0x00004b1000027802 */ /* 0x000fe40000000f00 */
[----:B---3-5:R-:W-:Y:S05]  /*4b00*/  CALL.REL.NOINC `($__internal_2_$__cuda_sm10x_tcgen05_guardrail_trap_unallocated_columns_being_dealloced) ;  /* 0x0000006c00687944 */ /* 0x028fea0003c00000 */
.L_x_97:
[----:B------:R-:W-:Y:S01]  /*4b10*/  NOP ;  /* 0x0000000000007918 */ /* 0x000fe20000000000 */
[----:B----4-:R-:W-:Y:S05]  /*4b20*/  EXIT ;  /* 0x000000000000794d */ /* 0x010fea0003800000 */
.L_x_68:
[----:B------:R-:W-:-:S09]  /*4b30*/  UISETP.NE.OR UP0, UPT, UR20, 0x3, !UP4 ;  /* 0x000000031400788c */ /* 0x000fd2000e705670 */
[----:B------:R-:W-:Y:S05]  /*4b40*/  BRA.U UP0, `(.L_x_98) ;  /* 0x0000001100e87547 */ /* 0x000fea000b800000 */
[----:B------:R-:W2:Y:S01]  /*4b50*/  LDCU.64 UR4, c[0x0][0x888] ;  /* 0x00011100ff0477ac */ /* 0x000ea20008000a00 */
[----:B------:R-:W3:Y:S01]  /*4b60*/  LDC.64 R12, c[0x0][0x348] ;  /* 0x0000d200ff0c7b82 */ /* 0x000ee20000000a00 */
[----:B------:R-:W-:Y:S02]  /*4b70*/  HFMA2 R9, -RZ, RZ, 0, 0 ;  /* 0x00000000ff097431 */ /* 0x000fe400000001ff */
[----:B------:R-:W-:Y:S01]  /*4b80*/  IMAD.MOV.U32 R11, RZ, RZ, 0x1 ;  /* 0x00000001ff0b7424 */ /* 0x000fe200078e00ff */
[----:B------:R-:W4:Y:S01]  /*4b90*/  LDCU UR38, c[0x0][0x370] ;  /* 0x00006e00ff2677ac */ /* 0x000f220008000800 */
[----:B------:R-:W-:Y:S01]  /*4ba0*/  IMAD.MOV.U32 R10, RZ, RZ, RZ ;  /* 0x000000ffff0a7224 */ /* 0x000fe200078e00ff */
[----:B------:R-:W-:Y:S01]  /*4bb0*/  MOV R3, 0x1000 ;  /* 0x0000100000037802 */ /* 0x000fe20000000f00 */
[----:B------:R-:W4:Y:S01]  /*4bc0*/  LDCU.128 UR48, c[0x0][0xb10] ;  /* 0x00016200ff3077ac */ /* 0x000f220008000c00 */
[----:B------:R-:W1:Y:S01]  /*4bd0*/  LDCU UR37, c[0x0][0x374] ;  /* 0x00006e80ff2577ac */ /* 0x000e620008000800 */
[----:B------:R-:W1:Y:S01]  /*4be0*/  LDCU.64 UR30, c[0x0][0x890] ;  /* 0x00011200ff1e77ac */ /* 0x000e620008000a00 */
[----:B--2---:R-:W-:Y:S01]  /*4bf0*/  UISETP.NE.U32.AND UP0, UPT, UR4, URZ, UPT ;  /* 0x000000ff0400728c */ /* 0x004fe2000bf05070 */
[----:B------:R-:W2:Y:S01]  /*4c00*/  LDCU UR15, c[0x0][0xb0c] ;  /* 0x00016180ff0f77ac */ /* 0x000ea20008000800 */
[----:B------:R-:W3:Y:S01]  /*4c10*/  LDCU UR57, c[0x0][0xb20] ;  /* 0x00016400ff3977ac */ /* 0x000ee20008000800 */
[----:B------:R-:W3:Y:S01]  /*4c20*/  LDCU UR4, c[0x0][0xb30] ;  /* 0x00016600ff0477ac */ /* 0x000ee20008000800 */
[----:B------:R-:W-:Y:S01]  /*4c30*/  UMOV UR21, 0x400 ;  /* 0x0000040000157882 */ /* 0x000fe20000000000 */
[----:B----4-:R-:W-:-:S02]  /*4c40*/  UIMAD.WIDE.U32 UR54, UR38, UR48, URZ ;  /* 0x00000030263672a5 */ /* 0x010fc4000f8e00ff */
[----:B-1----:R-:W-:Y:S02]  /*4c50*/  UIMAD.WIDE.U32 UR6, UR37, UR51, URZ ;  /* 0x00000033250672a5 */ /* 0x002fe4000f8e00ff */
[----:B------:R-:W-:Y:S02]  /*4c60*/  ULEA UR21, UR58, UR21, 0x18 ;  /* 0x000000153a157291 */ /* 0x000fe4000f8ec0ff */
[----:B------:R-:W-:Y:S02]  /*4c70*/  UISETP.NE.AND.EX UP6, UPT, UR5, URZ, UPT, UP0 ;  /* 0x000000ff0500728c */ /* 0x000fe4000bfc5300 */
[----:B------:R-:W-:Y:S02]  /*4c80*/  UISETP.NE.AND UP0, UPT, UR45, 0x1, UPT ;  /* 0x000000012d00788c */ /* 0x000fe4000bf05270 */
[----:B------:R-:W-:Y:S02]  /*4c90*/  UISETP.NE.U32.AND UP0, UPT, UR30, URZ, UPT ;  /* 0x000000ff1e00728c */ /* 0x000fe4000bf05070 */
[----:B------:R-:W-:-:S02]  /*4ca0*/  UIADD3 UR39, UPT, UPT, UR21, 0x118, URZ ;  /* 0x0000011815277890 */ /* 0x000fc4000fffe0ff */
[----:B------:R-:W-:Y:S02]  /*4cb0*/  UIADD3 UR41, UPT, UPT, UR21, 0x100, URZ ;  /* 0x0000010015297890 */ /* 0x000fe4000fffe0ff */
[----:B------:R-:W-:Y:S02]  /*4cc0*/  UIADD3 UR33, UPT, UPT, UR21, 0x108, URZ ;  /* 0x0000010815217890 */ /* 0x000fe4000fffe0ff */
[----:B------:R-:W-:Y:S01]  /*4cd0*/  UIADD3 UR25, UPT, UPT, UR21, 0x110, URZ ;  /* 0x0000011015197890 */ /* 0x000fe2000fffe0ff */
[----:B------:R-:W-:Y:S01]  /*4ce0*/  UMOV UR54, UR55 ;  /* 0x0000003700367c82 */ /* 0x000fe20008000000 */
[----:B------:R-:W-:Y:S01]  /*4cf0*/  UMOV UR53, UR7 ;  /* 0x0000000700357c82 */ /* 0x000fe20008000000 */
[----:B------:R-:W-:Y:S02]  /*4d00*/  UISETP.GE.AND UP2, UPT, UR45, 0x1, UPT ;  /* 0x000000012d00788c */ /* 0x000fe4000bf46270 */
[----:B------:R-:W-:Y:S02]  /*4d10*/  UISETP.NE.AND.EX UP5, UPT, UR31, URZ, UPT, UP0 ;  /* 0x000000ff1f00728c */ /* 0x000fe4000bfa5300 */
[----:B------:R-:W-:Y:S01]  /*4d20*/  UPLOP3.LUT UP3, UPT, UPT, UPT, UPT, 0x40, 0x4 ;  /* 0x000000000004789c */ /* 0x000fe20003f6e870 */
[----:B------:R-:W1:Y:S01]  /*4d30*/  LDCU.64 UR22, c[0x0][0xb28] ;  /* 0x00016500ff1677ac */ /* 0x000e620008000a00 */
[----:B--2---:R-:W-:-:S02]  /*4d40*/  UISETP.NE.AND UP2, UPT, UR15, 0x1, UPT ;  /* 0x000000010f00788c */ /* 0x004fc4000bf45270 */
[----:B------:R-:W-:Y:S02]  /*4d50*/  UPRMT UR39, UR58, 0x654, UR39 ;  /* 0x000006543a277896 */ /* 0x000fe40008000027 */
[----:B------:R-:W-:Y:S02]  /*4d60*/  UPRMT UR52, UR58, 0x654, UR41 ;  /* 0x000006543a347896 */ /* 0x000fe40008000029 */
[----:B------:R-:W-:Y:S02]  /*4d70*/  UPRMT UR47, UR58, 0x654, UR33 ;  /* 0x000006543a2f7896 */ /* 0x000fe40008000021 */
[----:B------:R-:W-:Y:S02]  /*4d80*/  UPRMT UR46, UR58, 0x654, UR25 ;  /* 0x000006543a2e7896 */ /* 0x000fe40008000019 */
[----:B------:R-:W-:Y:S02]  /*4d90*/  USHF.R.U32.HI UR54, URZ, UR49, UR54 ;  /* 0x00000031ff367299 */ /* 0x000fe40008011636 */
[----:B---3--:R-:W-:-:S02]  /*4da0*/  USHF.R.U32.HI UR53, URZ, UR57, UR53 ;  /* 0x00000039ff357299 */ /* 0x008fc40008011635 */
[----:B------:R-:W-:Y:S02]  /*4db0*/  UISETP.NE.AND UP0, UPT, UR50, 0x1, UPT ;  /* 0x000000013200788c */ /* 0x000fe4000bf05270 */
[----:B------:R-:W-:-:S11]  /*4dc0*/  UISETP.NE.AND UP4, UPT, UR4, 0x1, UPT ;  /* 0x000000010400788c */ /* 0x000fd6000bf85270 */
.L_x_109:
[C---:B------:R-:W-:Y:S02]  /*4dd0*/  LEA R8, R10.reuse, UR21, 0x3 ;  /* 0x000000150a087c11 */ /* 0x040fe4000f8e18ff */
[----:B------:R-:W-:Y:S02]  /*4de0*/  SHF.L.U32 R5, R9, 0x1f, RZ ;  /* 0x0000001f09057819 */ /* 0x000fe400000006ff */
[----:B------:R-:W-:Y:S02]  /*4df0*/  LEA R6, R10, UR21, 0x4 ;  /* 0x000000150a067c11 */ /* 0x000fe4000f8e20ff */
[----:B--2---:R-:W2:Y:S02]  /*4e00*/  SYNCS.PHASECHK.TRANS64.TRYWAIT P0, [R8+URZ+0x150], R5 ;  /* 0x00015005080075a7 */ /* 0x004ea400080011ff */
[----:B--2---:R-:W-:Y:S05]  /*4e10*/  @!P0 BRA `(.L_x_99) ;  /* 0x0000006400408947 */ /* 0x004fea0003800000 */
.L_x_210:
[----:B--2---:R-:W2:Y:S01]  /*4e20*/  LDS.128 R4, [R6+0x1e0] ;  /* 0x0001e00006047984 */ /* 0x004ea20000000c00 */
[----:B------:R-:W-:Y:S01]  /*4e30*/  UISETP.GE.AND UP0, UPT, UR45, 0x1, UPT ;  /* 0x000000012d00788c */ /* 0x000fe2000bf06270 */
[----:B------:R-:W-:Y:S01]  /*4e40*/  @!PT LDS RZ, [RZ] ;  /* 0x00000000fffff984 */ /* 0x000fe20000000800 */
[----:B------:R-:W-:Y:S01]  /*4e50*/  @!PT LDS RZ, [RZ] ;  /* 0x00000000fffff984 */ /* 0x000fe20000000800 */
[----:B------:R-:W-:Y:S01]  /*4e60*/  @!PT LDS RZ, [RZ] ;  /* 0x00000000fffff984 */ /* 0x000fe20000000800 */
[----:B------:R-:W-:Y:S01]  /*4e70*/  @!PT LDS RZ, [RZ] ;  /* 0x00000000fffff984 */ /* 0x000fe20000000800 */
[----:B------:R3:W-:Y:S06]  /*4e80*/  MEMBAR.ALL.CTA ;  /* 0x0000000000007992 */ /* 0x0007ec0000008000 */
[----:B---3--:R-:W3:Y:S01]  /*4e90*/  FENCE.VIEW.ASYNC.S ;  /* 0x00000000000073c6 */ /* 0x008ee20000000000 */
[----:B--2---:R-:W-:Y:S11]  /*4ea0*/  LOP3.LUT P0, RZ, R6, 0x1, RZ, 0xc0, !PT ;  /* 0x0000000106ff7812 */ /* 0x004ff6000780c0ff */
[----:B------:R-:W-:Y:S02]  /*4eb0*/  @!UPT UIADD3 URZ, UPT, UPT, URZ, URZ, URZ ;  /* 0x000000fffffff290 */ /* 0x000fe4000fffe0ff */
[----:B---3--:R-:W-:Y:S01]  /*4ec0*/  VOTEU.ANY UP2, P0 ;  /* 0x0000000000ff7886 */ /* 0x008fe20000040100 */
[----:B------:R-:W-:Y:S11]  /*4ed0*/  PLOP3.LUT P0, PT, PT, PT, UP2, 0x80, 0x8 ;  /* 0x000000000008781c */ /* 0x000ff60003f0f028 */
[----:B------:R-:W-:Y:S02]  /*4ee0*/  @!UPT UIADD3 URZ, UPT, UPT, URZ, URZ, URZ ;  /* 0x000000fffffff290 */ /* 0x000fe4000fffe0ff */
[----:B------:R-:W-:Y:S02]  /*4ef0*/  @P0 SHF.R.U32.HI R0, RZ, 0x10, R5 ;  /* 0x00000010ff000819 */ /* 0x000fe40000011605 */
[----:B------:R-:W-:Y:S02]  /*4f00*/  @P0 MOV R2, R4 ;  /* 0x0000000400020202 */ /* 0x000fe40000000f00 */
[----:B------:R-:W-:Y:S01]  /*4f10*/  @P0 R2UR UR4, R0 ;  /* 0x00000000000402ca */ /* 0x000fe200000e0000 */
[----:B------:R-:W-:Y:S01]  /*4f20*/  VIADD R0, R8, 0x160 ;  /* 0x0000016008007836 */ /* 0x000fe20000000000 */
[----:B------:R-:W-:Y:S02]  /*4f30*/  @P0 LOP3.LUT R4, R5, 0xffff, RZ, 0xc0, !PT ;  /* 0x0000ffff05040812 */ /* 0x000fe400078ec0ff */
[----:B------:R-:W-:Y:S02]  /*4f40*/  @P0 R2UR UR6, R2 ;  /* 0x00000000020602ca */ /* 0x000fe400000e0000 */
[----:B------:R-:W-:Y:S02]  /*4f50*/  PRMT R0, RZ, 0x654, R0 ;  /* 0x00000654ff007816 */ /* 0x000fe40000000000 */
[----:B------:R-:W-:Y:S02]  /*4f60*/  @P0 R2UR UR5, R4 ;  /* 0x00000000040502ca */ /* 0x000fe400000e0000 */
[----:B------:R2:W-:Y:S03]  /*4f70*/  SYNCS.ARRIVE.TRANS64.RED.A1T0 RZ, [R0+URZ], RZ ;  /* 0x000000ff00ff79a7 */ /* 0x0005e600081004ff */
[----:B------:R-:W-:Y:S04]  /*4f80*/  @UP2 UMOV UR29, UR4 ;  /* 0x00000004001d2c82 */ /* 0x000fe80008000000 */
[----:B------:R-:W-:Y:S04]  /*4f90*/  @UP2 UMOV UR14, UR6 ;  /* 0x00000006000e2c82 */ /* 0x000fe80008000000 */
[----:B------:R-:W-:Y:S01]  /*4fa0*/  @UP2 UMOV UR13, UR5 ;  /* 0x00000005000d2c82 */ /* 0x000fe20008000000 */
[----:B------:R-:W-:Y:S05]  /*4fb0*/  BRA.U !UP0, `(.L_x_100) ;  /* 0x0000000108c07547 */ /* 0x000fea000b800000 */
[----:B------:R-:W-:Y:S02]  /*4fc0*/  UIMAD.WIDE.U32 UR16, UR13, UR51, URZ ;  /* 0x000000330d1072a5 */ /* 0x000fe4000f8e00ff */
[----:B------:R-:W-:Y:S02]  /*4fd0*/  UP2UR UR20, UPR, URZ, 0x4 ;  /* 0x00000004ff147883 */ /* 0x000fe40008000000 */
[----:B------:R-:W-:Y:S02]  /*4fe0*/  UISETP.NE.AND UP2, UPT, UR50, 0x1, UPT ;  /* 0x000000013200788c */ /* 0x000fe4000bf45270 */
[----:B------:R-:W-:Y:S02]  /*4ff0*/  UIMAD.WIDE.U32 UR18, UR14, UR48, URZ ;  /* 0x000000300e1272a5 */ /* 0x000fe4000f8e00ff */
[----:B------:R-:W-:Y:S02]  /*5000*/  USEL UR4, UR37, UR53, !UP2 ;  /* 0x0000003525047287 */ /* 0x000fe4000d000000 */
[----:B------:R-:W-:Y:S02]  /*5010*/  UISETP.NE.AND UP0, UPT, UR15, 0x1, UPT ;  /* 0x000000010f00788c */ /* 0x000fe4000bf05270 */
[----:B------:R-:W-:Y:S02]  /*5020*/  UP2UR UR24, UPR, URZ, 0x2 ;  /* 0x00000002ff187883 */ /* 0x000fe40008000000 */
[----:B------:R-:W-:Y:S02]  /*5030*/  UISETP.NE.AND UP1, UPT, UR45, 0x1, UPT ;  /* 0x000000012d00788c */ /* 0x000fe4000bf25270 */
[----:B-1----:R-:W-:Y:S02]  /*5040*/  UIMAD.WIDE.U32 UR8, UR4, UR22, URZ ;  /* 0x00000016040872a5 */ /* 0x002fe4000f8e00ff */
[----:B------:R-:W-:Y:S01]  /*5050*/  USEL UR7, UR38, UR54, !UP0 ;  /* 0x0000003626077287 */ /* 0x000fe2000c000000 */
[----:B------:R-:W-:Y:S02]  /*5060*/  UMOV UR5, UR17 ;  /* 0x0000001100057c82 */ /* 0x000fe40008000000 */
[----:B------:R-:W-:Y:S02]  /*5070*/  USHF.R.U32.HI UR6, URZ, UR57, UR5 ;  /* 0x00000039ff067299 */ /* 0x000fe40008011605 */
[----:B------:R-:W-:Y:S02]  /*5080*/  UIMAD.WIDE.U32 UR10, UR7, UR22, URZ ;  /* 0x00000016070a72a5 */ /* 0x000fe4000f8e00ff */
[----:B------:R-:W-:Y:S02]  /*5090*/  USEL UR6, UR13, UR6, !UP2 ;  /* 0x000000060d067287 */ /* 0x000fe4000d000000 */
[----:B------:R-:W-:Y:S01]  /*50a0*/  UISETP.NE.AND UP2, UPT, UR20, URZ, UPT ;  /* 0x000000ff1400728c */ /* 0x000fe2000bf45270 */
[----:B------:R-:W-:Y:S02]  /*50b0*/  UMOV UR5, UR19 ;  /* 0x0000001300057c82 */ /* 0x000fe40008000000 */
[----:B------:R-:W-:Y:S03]  /*50c0*/  USHF.R.U32.HI UR12, URZ, UR49, UR5 ;  /* 0x00000031ff0c7299 */ /* 0x000fe60008011605 */
[----:B------:R-:W-:Y:S02]  /*50d0*/  UMOV UR5, UR9 ;  /* 0x0000000900057c82 */ /* 0x000fe40008000000 */
[----:B------:R-:W-:Y:S03]  /*50e0*/  @UP1 USHF.R.U32.HI UR4, URZ, UR23, UR5 ;  /* 0x00000017ff041299 */ /* 0x000fe60008011605 */
[----:B------:R-:W-:Y:S01]  /*50f0*/  UMOV UR5, UR11 ;  /* 0x0000000b00057c82 */ /* 0x000fe20008000000 */
[----:B------:R-:W-:Y:S02]  /*5100*/  UIMAD UR4, UR45, UR4, URZ ;  /* 0x000000042d0472a4 */ /* 0x000fe4000f8e02ff */
[----:B------:R-:W-:Y:S02]  /*5110*/  @UP1 USHF.R.U32.HI UR7, URZ, UR23, UR5 ;  /* 0x00000017ff071299 */ /* 0x000fe40008011605 */
[----:B------:R-:W-:Y:S02]  /*5120*/  USEL UR5, UR14, UR12, !UP0 ;  /* 0x0000000c0e057287 */ /* 0x000fe4000c000000 */
[----:B------:R-:W-:Y:S02]  /*5130*/  UIMAD.WIDE.U32 UR10, UR6, UR22, URZ ;  /* 0x00000016060a72a5 */ /* 0x000fe4000f8e00ff */
[----:B------:R-:W-:Y:S02]  /*5140*/  UIMAD UR8, UR45, UR7, URZ ;  /* 0x000000072d0872a4 */ /* 0x000fe4000f8e02ff */
[----:B------:R-:W-:Y:S03]  /*5150*/  UISETP.GE.AND UP0, UPT, UR6, UR4, UPT ;  /* 0x000000040600728c */ /* 0x000fe6000bf06270 */
[----:B------:R-:W-:Y:S01]  /*5160*/  UMOV UR4, UR11 ;  /* 0x0000000b00047c82 */ /* 0x000fe20008000000 */
[----:B------:R-:W-:Y:S02]  /*5170*/  UISETP.GE.OR UP0, UPT, UR5, UR8, UP0 ;  /* 0x000000080500728c */ /* 0x000fe40008706670 */
[----:B------:R-:W-:Y:S02]  /*5180*/  USHF.R.U32.HI UR4, URZ, UR23, UR4 ;  /* 0x00000017ff047299 */ /* 0x000fe40008011604 */
[----:B------:R-:W-:Y:S02]  /*5190*/  UIMAD.WIDE.U32 UR8, UR5, UR22, URZ ;  /* 0x00000016050872a5 */ /* 0x000fe4000f8e00ff */
[----:B------:R-:W-:Y:S04]  /*51a0*/  USEL UR10, UR6, UR4, !UP1 ;  /* 0x00000004060a7287 */ /* 0x000fe8000c800000 */
[----:B------:R-:W-:Y:S01]  /*51b0*/  UIADD3 UR11, UPT, UPT, -UR10, URZ, URZ ;  /* 0x000000ff0a0b7290 */ /* 0x000fe2000fffe1ff */
[----:B------:R-:W-:Y:S02]  /*51c0*/  @!UP0 UMOV UR4, UR9 ;  /* 0x0000000900048c82 */ /* 0x000fe40008000000 */
[----:B------:R-:W-:Y:S02]  /*51d0*/  @!UP0 USHF.R.U32.HI UR4, URZ, UR23, UR4 ;  /* 0x00000017ff048299 */ /* 0x000fe40008011604 */
[----:B------:R-:W-:Y:S02]  /*51e0*/  UIMAD UR8, UR45, UR11, UR6 ;  /* 0x0000000b2d0872a4 */ /* 0x000fe4000f8e0206 */
[----:B------:R-:W-:Y:S02]  /*51f0*/  @!UP0 USEL UR4, UR5, UR4, !UP1 ;  /* 0x0000000405048287 */ /* 0x000fe4000c800000 */
[----:B------:R-:W-:Y:S02]  /*5200*/  UISETP.NE.AND UP1, UPT, UR24, URZ, UPT ;  /* 0x000000ff1800728c */ /* 0x000fe4000bf25270 */
[----:B------:R-:W-:Y:S02]  /*5210*/  @!UP0 UIMAD UR7, UR7, UR8, UR4 ;  /* 0x00000008070782a4 */ /* 0x000fe4000f8e0204 */
[----:B------:R-:W-:Y:S02]  /*5220*/  @!UP0 UIADD3 UR9, UPT, UPT, UR10, -UR4, URZ ;  /* 0x800000040a098290 */ /* 0x000fe4000fffe0ff */
[----:B------:R-:W-:Y:S02]  /*5230*/  UIADD3 UR8, UPT, UPT, -UR6, URZ, URZ ;  /* 0x000000ff06087290 */ /* 0x000fe4000fffe1ff */
[----:B------:R-:W-:Y:S02]  /*5240*/  UIADD3 UR4, UPT, UPT, -UR5, URZ, URZ ;  /* 0x000000ff05047290 */ /* 0x000fe4000fffe1ff */
[----:B------:R-:W-:Y:S03]  /*5250*/  @!UP0 UIMAD UR6, UR9, UR45, UR5 ;  /* 0x0000002d090682a4 */ /* 0x000fe6000f8e0205 */
[----:B------:R-:W-:Y:S01]  /*5260*/  @!UP0 UMOV UR5, UR7 ;  /* 0x0000000700058c82 */ /* 0x000fe20008000000 */
[----:B------:R-:W-:Y:S02]  /*5270*/  UIMAD UR7, UR15, UR4, UR14 ;  /* 0x000000040f0772a4 */ /* 0x000fe4000f8e020e */
[----:B------:R-:W-:Y:S02]  /*5280*/  UIMAD UR4, UR50, UR8, UR13 ;  /* 0x00000008320472a4 */ /* 0x000fe4000f8e020d */
[----:B------:R-:W-:Y:S02]  /*5290*/  UIMAD UR14, UR5, UR15, UR7 ;  /* 0x0000000f050e72a4 */ /* 0x000fe4000f8e0207 */
[----:B------:R-:W-:Y:S11]  /*52a0*/  UIMAD UR13, UR6, UR50, UR4 ;  /* 0x00000032060d72a4 */ /* 0x000ff6000f8e0204 */
[----:B------:R-:W-:Y:S01]  /*52b0*/  @!UPT UIADD3 URZ, UPT, UPT, URZ, URZ, URZ ;  /* 0x000000fffffff290 */ /* 0x000fe2000fffe0ff */
.L_x_100:
[----:B------:R-:W3:Y:S01]  /*52c0*/  @!UP4 LDCU.128 UR8, c[0x0][0xb10] ;  /* 0x00016200ff08c7ac */ /* 0x000ee20008000c00 */
[----:B------:R-:W-:Y:S02]  /*52d0*/  ISETP.NE.U32.AND P0, PT, RZ, UR30, PT ;  /* 0x0000001eff007c0c */ /* 0x000fe4000bf05070 */
[----:B------:R-:W-:Y:S02]  /*52e0*/  SHF.L.U32 R4, R11, 0x1f, RZ ;  /* 0x0000001f0b047819 */ /* 0x000fe400000006ff */
[----:B------:R-:W-:Y:S01]  /*52f0*/  ISETP.NE.AND.EX P0, PT, RZ, UR31, PT, P0 ;  /* 0x0000001fff007c0c */ /* 0x000fe2000bf05300 */
[----:B------:R-:W4:Y:S01]  /*5300*/  @!UP4 LDCU UR5, c[0x0][0xb0c] ;  /* 0x00016180ff05c7ac */ /* 0x000f220008000800 */
[----:B------:R-:W-:Y:S02]  /*5310*/  USHF.L.U32 UR42, UR34, 0x8, URZ ;  /* 0x00000008222a7899 */ /* 0x000fe400080006ff */
[----:B------:R-:W-:Y:S02]  /*5320*/  USHF.L.U32 UR43, UR32, 0x6, URZ ;  /* 0x00000006202b7899 */ /* 0x000fe400080006ff */
[----:B---3--:R-:W-:Y:S07]  /*5330*/  UIMAD.WIDE.U32 UR6, UR14, UR8, URZ ;  /* 0x000000080e0672a5 */ /* 0x008fee000f8e00ff */
[----:B------:R-:W-:Y:S01]  /*5340*/  @!UP4 UMOV UR4, UR7 ;  /* 0x000000070004cc82 */ /* 0x000fe20008000000 */
[----:B----4-:R-:W-:Y:S02]  /*5350*/  @!UP4 UISETP.NE.AND UP0, UPT, UR5, 0x1, UPT ;  /* 0x000000010500c88c */ /* 0x010fe4000bf05270 */
[----:B------:R-:W-:Y:S02]  /*5360*/  @!UP4 USHF.R.U32.HI UR4, URZ, UR9, UR4 ;  /* 0x00000009ff04c299 */ /* 0x000fe40008011604 */
[----:B------:R-:W-:Y:S02]  /*5370*/  UIMAD.WIDE.U32 UR6, UR13, UR11, URZ ;  /* 0x0000000b0d0672a5 */ /* 0x000fe4000f8e00ff */
[----:B------:R-:W-:Y:S02]  /*5380*/  @!UP4 USEL UR8, UR14, UR4, !UP0 ;  /* 0x000000040e08c287 */ /* 0x000fe4000c000000 */
[----:B------:R-:W-:Y:S03]  /*5390*/  @!UP4 UISETP.NE.AND UP0, UPT, UR10, 0x1, UPT ;  /* 0x000000010a00c88c */ /* 0x000fe6000bf05270 */
[----:B------:R-:W-:Y:S02]  /*53a0*/  @!UP4 UMOV UR6, UR7 ;  /* 0x000000070006cc82 */ /* 0x000fe40008000000 */
[----:B------:R-:W3:Y:S02]  /*53b0*/  @!UP4 LDCU UR4, c[0x0][0xb20] ;  /* 0x00016400ff04c7ac */ /* 0x000ee40008000800 */
[----:B---3--:R-:W-:Y:S04]  /*53c0*/  @!UP4 USHF.R.U32.HI UR6, URZ, UR4, UR6 ;  /* 0x00000004ff06c299 */ /* 0x008fe80008011606 */
[----:B------:R-:W-:Y:S04]  /*53d0*/  @!UP4 USEL UR6, UR13, UR6, !UP0 ;  /* 0x000000060d06c287 */ /* 0x000fe8000c000000 */
[----:B------:R-:W-:Y:S02]  /*53e0*/  @!UP4 UIADD3 UR4, UPT, UPT, -UR8, UR6, URZ ;  /* 0x000000060804c290 */ /* 0x000fe4000fffe1ff */
[----:B------:R-:W-:Y:S02]  /*53f0*/  @!UP4 UIADD3 UR6, UPT, UPT, UR8, -UR6, URZ ;  /* 0x800000060806c290 */ /* 0x000fe4000fffe0ff */
[----:B------:R-:W-:Y:S02]  /*5400*/  @!UP4 UIMAD UR14, UR4, UR5, UR14 ;  /* 0x00000005040ec2a4 */ /* 0x000fe4000f8e020e */
[----:B------:R-:W-:Y:S01]  /*5410*/  @!UP4 UIMAD UR13, UR6, UR10, UR13 ;  /* 0x0000000a060dc2a4 */ /* 0x000fe2000f8e020d */
[----:B------:R-:W-:Y:S11]  /*5420*/  BRA.U UP3, `(.L_x_101) ;  /* 0x0000000103107547 */ /* 0x000ff6000b800000 */
[----:B--2---:R-:W-:Y:S04]  /*5430*/  MOV R0, UR56 ;  /* 0x0000003800007c02 */ /* 0x004fe80008000f00 */
[----:B------:R-:W-:Y:S04]  /*5440*/  SHF.L.U32 R5, R0, 0x1f, RZ ;  /* 0x0000001f00057819 */ /* 0x000fe800000006ff */
[----:B------:R-:W2:Y:S02]  /*5450*/  SYNCS.PHASECHK.TRANS64.TRYWAIT P1, [UR21+0x148], R5 ;  /* 0x00014805ff0075a7 */ /* 0x000ea40008021115 */
[----:B--2---:R-:W-:Y:S05]  /*5460*/  @!P1 BRA `(.L_x_102) ;  /* 0x0000005c00c09947 */ /* 0x004fea0003800000 */
.L_x_101:
[----:B------:R-:W-:Y:S05]  /*5470*/  BRA.U !UP5, `(.L_x_103) ;  /* 0x000000010d387547 */ /* 0x000fea000b800000 */
[----:B------:R-:W-:Y:S01]  /*5480*/  UPLOP3.LUT UP1, UPT, UPT, UPT, UP6, 0x80, 0x8 ;  /* 0x000000000008789c */ /* 0x000fe20003f2f060 */
[----:B--2---:R-:W-:Y:S01]  /*5490*/  HFMA2 R0, -RZ, RZ, 0, 5.9604644775390625e-08 ;  /* 0x00000001ff007431 */ /* 0x004fe200000001ff */
[----:B------:R-:W2:Y:S01]  /*54a0*/  LDCU.64 UR8, c[0x0][0x358] ;  /* 0x00006b00ff0877ac */ /* 0x000ea20008000a00 */
[----:B------:R-:W-:Y:S03]  /*54b0*/  IMAD.MOV.U32 R86, RZ, RZ, 0x1 ;  /* 0x00000001ff567424 */ /* 0x000fe600078e00ff */
[----:B------:R-:W-:Y:S05]  /*54c0*/  PLOP3.LUT P1, PT, PT, PT, UP1, 0x80, 0x8 ;  /* 0x000000000008781c */ /* 0x000fea0003f2f018 */
[----:B------:R-:W3:Y:S01]  /*54d0*/  @UP1 LDCU.64 UR4, c[0x0][0x888] ;  /* 0x00011100ff0417ac */ /* 0x000ee20008000a00 */
[----:B------:R-:W-:Y:S07]  /*54e0*/  @UP1 UIMAD UR6, UR36, UR30, URZ ;  /* 0x0000001e240612a4 */ /* 0x000fee000f8e02ff */
[----:B------:R-:W-:Y:S01]  /*54f0*/  @!P1 PRMT R86, R0, 0x7610, R86 ;  /* 0x0000761000569816 */ /* 0x000fe20000000056 */
[----:B---3--:R-:W-:Y:S06]  /*5500*/  @UP1 UIMAD.WIDE UR4, UR6, 0x4, UR4 ;  /* 0x00000004060418a5 */ /* 0x008fec000f8e0204 */
[----:B------:R-:W-:Y:S01]  /*5510*/  IMAD.U32 R6, RZ, RZ, UR4 ;  /* 0x00000004ff067e24 */ /* 0x000fe2000f8e00ff */
[----:B------:R-:W-:Y:S04]  /*5520*/  MOV R7, UR5 ;  /* 0x0000000500077c02 */ /* 0x000fe80008000f00 */
[----:B------:R-:W3:Y:S01]  /*5530*/  @!UP1 LDCU UR4, c[0x0][0x880] ;  /* 0x00011000ff0497ac */ /* 0x000ee20008000800 */
[----:B--2--5:R4:W5:Y:S02]  /*5540*/  @P1 LDG.E R41, desc[UR8][R6.64] ;  /* 0x0000000806291981 */ /* 0x024964000c1e1900 */
[----:B---34-:R-:W-:Y:S07]  /*5550*/  @!P1 IMAD.U32 R41, RZ, RZ, UR4 ;  /* 0x00000004ff299e24 */ /* 0x018fee000f8e00ff */
.L_x_103:
[----:B-----5:R-:W-:Y:S01]  /*5560*/  @!P0 FSETP.EQ.AND P2, PT, R41, RZ, PT ;  /* 0x000000ff2900820b */ /* 0x020fe20003f42000 */
[----:B------:R-:W-:Y:S01]  /*5570*/  @!UPT UIADD3 URZ, UPT, UPT, URZ, URZ, URZ ;  /* 0x000000fffffff290 */ /* 0x000fe2000fffe0ff */
[----:B------:R-:W-:Y:S11]  /*5580*/  @!P0 BRA `(.L_x_104) ;  /* 0x0000000000148947 */ /* 0x000ff60003800000 */
[----:B------:R-:W-:Y:S02]  /*5590*/  LOP3.LUT P0, RZ, R86, 0xff, RZ, 0xc0, !PT ;  /* 0x000000ff56ff7812 */ /* 0x000fe4000780c0ff */
[----:B------:R-:W-:Y:S04]  /*55a0*/  PLOP3.LUT P2, PT, PT, PT, UP1, 0x80, 0x8 ;  /* 0x000000000008781c */ /* 0x000fe80003f4f018 */
[----:B------:R-:W-:Y:S07]  /*55b0*/  PLOP3.LUT P2, PT, P2, PT, PT, 0x8, 0x80 ;  /* 0x000000000080781c */ /* 0x000fee000174e170 */
[----:B------:R-:W-:Y:S11]  /*55c0*/  @P0 FSETP.EQ.AND P2, PT, R41, RZ, PT ;  /* 0x000000ff2900020b */ /* 0x000ff60003f42000 */
[----:B------:R-:W-:Y:S02]  /*55d0*/  @!UPT UIADD3 URZ, UPT, UPT, URZ, URZ, URZ ;  /* 0x000000fffffff290 */ /* 0x000fe4000fffe0ff */
.L_x_104:
[----:B------:R-:W3:Y:S01]  /*55e0*/  SYNCS.PHASECHK.TRANS64.TRYWAIT P0, [UR21+0x120], R4 ;  /* 0x00012004ff0075a7 */ /* 0x000ee20008001115 */
[----:B------:R-:W-:Y:S04]  /*55f0*/  ELECT P1, URZ, PT ;  /* 0x0000000000ff782f */ /* 0x000fe80003820000 */
[----:B------:R-:W-:Y:S01]  /*5600*/  PLOP3.LUT P1, PT, P2, P1, PT, 0xf2, 0x2f ;  /* 0x00000000002f781c */ /* 0x000fe20001723e72 */
[----:B------:R-:W-:Y:S01]  /*5610*/  @!UPT UIADD3 URZ, UPT, UPT, URZ, URZ, URZ ;  /* 0x000000fffffff290 */ /* 0x000fe2000fffe0ff */
[----:B---3--:R-:W-:Y:S11]  /*5620*/  @!P0 BRA `(.L_x_105) ;  /* 0x0000005c00688947 */ /* 0x008ff60003800000 */
.L_x_213:
[----:B------:R-:W-:Y:S01]  /*5630*/  @!P1 IADD3 R2, P0, PT, R12, 0x580, RZ ;  /* 0x000005800c029810 */ /* 0x000fe20007f1e0ff */
[----:B------:R-:W-:Y:S01]  /*5640*/  VOTEU.ALL UP0, P1 ;  /* 0x0000000000ff7886 */ /* 0x000fe20000800000 */
[----:B------:R-:W-:Y:S01]  /*5650*/  UMOV UR6, 0x0 ;  /* 0x0000000000067882 */ /* 0x000fe20000000000 */
[----:B------:R-:W-:Y:S01]  /*5660*/  UMOV UR7, 0x10000000 ;  /* 0x1000000000077882 */ /* 0x000fe20000000000 */
[----:B------:R-:W-:Y:S01]  /*5670*/  @!P1 R2UR UR5, R2 ;  /* 0x00000000020592ca */ /* 0x000fe200000e0000 */
[----:B--2---:R-:W-:Y:S01]  /*5680*/  @!P1 IMAD.X R0, RZ, RZ, R13, P0 ;  /* 0x000000ffff009224 */ /* 0x004fe200000e060d */
[----:B------:R-:W-:Y:S02]  /*5690*/  @!UP0 UIADD3 UR40, UPT, UPT, UR21, 0x300, URZ ;  /* 0x0000030015288890 */ /* 0x000fe4000fffe0ff */
[----:B------:R-:W-:Y:S02]  /*56a0*/  @!UP0 UIADD3 UR10, UPT, UPT, UR42, 0x80, URZ ;  /* 0x000000802a0a8890 */ /* 0x000fe4000fffe0ff */
[----:B------:R-:W-:Y:S01]  /*56b0*/  @!P1 R2UR UR4, R0 ;  /* 0x00000000000492ca */ /* 0x000fe200000e0000 */
[----:B------:R-:W-:Y:S01]  /*56c0*/  @!UP0 UIADD3 UR8, UPT, UPT, UR21, 0xb00, URZ ;  /* 0x00000b0015088890 */ /* 0x000fe2000fffe0ff */
[----:B------:R-:W-:Y:S01]  /*56d0*/  @!P1 IMAD.MOV.U32 R0, RZ, RZ, 0x1000 ;  /* 0x00001000ff009424 */ /* 0x000fe200078e00ff */
[----:B------:R-:W-:Y:S01]  /*56e0*/  VOTEU.ALL UP0, P1 ;  /* 0x0000000000ff7886 */ /* 0x000fe20000800000 */
[----:B------:R-:W-:Y:S01]  /*56f0*/  UMOV UR44, UR36 ;  /* 0x00000024002c7c82 */ /* 0x000fe20008000000 */
[----:B------:R-:W-:Y:S01]  /*5700*/  UMOV UR9, UR41 ;  /* 0x0000002900097c82 */ /* 0x000fe20008000000 */
[----:B------:R-:W-:Y:S01]  /*5710*/  UMOV UR11, UR43 ;  /* 0x0000002b000b7c82 */ /* 0x000fe20008000000 */
[----:B------:R-:W-:Y:S01]  /*5720*/  IMAD.U32 R6, RZ, RZ, UR5 ;  /* 0x00000005ff067e24 */ /* 0x000fe2000f8e00ff */
[----:B------:R-:W-:Y:S05]  /*5730*/  UMOV UR12, UR36 ;  /* 0x00000024000c7c82 */ /* 0x000fea0008000000 */
[----:B------:R-:W-:Y:S01]  /*5740*/  IMAD.U32 R7, RZ, RZ, UR4 ;  /* 0x00000004ff077e24 */ /* 0x000fe2000f8e00ff */
[----:B------:R-:W-:Y:S04]  /*5750*/  @!P1 R2UR UR4, R6 ;  /* 0x00000000060492ca */ /* 0x000fe800000e0000 */
[----:B------:R-:W-:Y:S11]  /*5760*/  @!P1 R2UR UR5, R7 ;  /* 0x00000000070592ca */ /* 0x000ff600000e0000 */
[----:B------:R-:W-:Y:S02]  /*5770*/  @!UPT UIADD3 URZ, UPT, UPT, URZ, URZ, URZ ;  /* 0x000000fffffff290 */ /* 0x000fe4000fffe0ff */
[----:B------:R2:W-:Y:S01]  /*5780*/  @!UP0 UTMALDG.3D [UR40], [UR4], desc[UR6] ;  /* 0x00000628040085b4 */ /* 0x0005e20008011000 */
[----:B------:R-:W-:Y:S05]  /*5790*/  VOTEU.ALL UP0, P1 ;  /* 0x0000000000ff7886 */ /* 0x000fea0000800000 */
[----:B------:R2:W-:Y:S01]  /*57a0*/  @!UP0 UTMALDG.3D [UR8], [UR4], desc[UR6] ;  /* 0x00000608040085b4 */ /* 0x0005e20008011000 */
[----:B------:R2:W-:Y:S01]  /*57b0*/  @!P1 SYNCS.ARRIVE.TRANS64.RED.A0TR RZ, [UR21+0x100], R0 ;  /* 0x00010000ffff99a7 */ /* 0x0005e20008300415 */
[----:B------:R-:W-:Y:S01]  /*57c0*/  SYNCS.ARRIVE.TRANS64.RED.A1T0 RZ, [UR52], RZ ;  /* 0x000000ffffff79a7 */ /* 0x000fe20008100434 */
[----:B------:R-:W3:Y:S02]  /*57d0*/  SYNCS.PHASECHK.TRANS64.TRYWAIT P0, [UR21+0x128], R4 ;  /* 0x00012804ff0075a7 */ /* 0x000ee40008001115 */
[----:B--23--:R-:W-:Y:S05]  /*57e0*/  @!P0 BRA `(.L_x_106) ;  /* 0x0000005c00108947 */ /* 0x00cfea0003800000 */
.L_x_215:
[----:B------:R-:W-:Y:S01]  /*57f0*/  @!P1 IADD3 R2, P0, PT, R12, 0x580, RZ ;  /* 0x000005800c029810 */ /* 0x000fe20007f1e0ff */
[----:B------:R-:W-:Y:S01]  /*5800*/  VOTEU.ALL UP0, P1 ;  /* 0x0000000000ff7886 */ /* 0x000fe20000800000 */
[----:B------:R-:W-:Y:S01]  /*5810*/  UMOV UR6, 0x0 ;  /* 0x0000000000067882 */ /* 0x000fe20000000000 */
[----:B------:R-:W-:Y:S01]  /*5820*/  UMOV UR7, 0x10000000 ;  /* 0x1000000000077882 */ /* 0x000fe20000000000 */
[----:B------:R-:W-:Y:S01]  /*5830*/  @!P1 R2UR UR5, R2 ;  /* 0x00000000020592ca */ /* 0x000fe200000e0000 */
[----:B------:R-:W-:Y:S01]  /*5840*/  @!P1 IMAD.X R0, RZ, RZ, R13, P0 ;  /* 0x000000ffff009224 */ /* 0x000fe200000e060d */
[----:B------:R-:W-:Y:S02]  /*5850*/  @!UP0 UIADD3 UR34, UPT, UPT, UR42, 0x20, URZ ;  /* 0x000000202a228890 */ /* 0x000fe4000fffe0ff */
[----:B------:R-:W-:Y:S02]  /*5860*/  @!UP0 UIADD3 UR32, UPT, UPT, UR21, 0x1300, URZ ;  /* 0x0000130015208890 */ /* 0x000fe4000fffe0ff */
[----:B------:R-:W-:Y:S01]  /*5870*/  @!P1 R2UR UR4, R0 ;  /* 0x00000000000492ca */ /* 0x000fe200000e0000 */
[----:B------:R-:W-:Y:S01]  /*5880*/  @!UP0 UIADD3 UR10, UPT, UPT, UR42, 0xa0, URZ ;  /* 0x000000a02a0a8890 */ /* 0x000fe2000fffe0ff */
[----:B------:R-:W-:Y:S01]  /*5890*/  @!P1 IMAD.MOV.U32 R0, RZ, RZ, 0x1000 ;  /* 0x00001000ff009424 */ /* 0x000fe200078e00ff */
[----:B------:R-:W-:Y:S01]  /*58a0*/  @!UP0 UIADD3 UR8, UPT, UPT, UR21, 0x1b00, URZ ;  /* 0x00001b0015088890 */ /* 0x000fe2000fffe0ff */
[----:B------:R-:W-:Y:S01]  /*58b0*/  VOTEU.ALL UP0, P1 ;  /* 0x0000000000ff7886 */ /* 0x000fe20000800000 */
[----:B------:R-:W-:Y:S02]  /*58c0*/  UMOV UR35, UR43 ;  /* 0x0000002b00237c82 */ /* 0x000fe40008000000 */
[----:B------:R-:W-:Y:S01]  /*58d0*/  IMAD.U32 R6, RZ, RZ, UR5 ;  /* 0x00000005ff067e24 */ /* 0x000fe2000f8e00ff */
[----:B------:R-:W-:Y:S01]  /*58e0*/  UMOV UR9, UR33 ;  /* 0x0000002100097c82 */ /* 0x000fe20008000000 */
[----:B------:R-:W-:Y:S01]  /*58f0*/  UMOV UR11, UR43 ;  /* 0x0000002b000b7c82 */ /* 0x000fe20008000000 */
[----:B------:R-:W-:Y:S03]  /*5900*/  UMOV UR12, UR36 ;  /* 0x00000024000c7c82 */ /* 0x000fe60008000000 */
        /* <DEDUP_REMOVED lines=9> */
[----:B------:R-:W4:Y:S02]  /*59a0*/  SYNCS.PHASECHK.TRANS64.TRYWAIT P0, [UR21+0x130], R4 ;  /* 0x00013004ff0075a7 */ /* 0x000f240008001115 */
[----:B---34-:R-:W-:Y:S05]  /*59b0*/  @!P0 BRA `(.L_x_107) ;  /* 0x0000005800b48947 */ /* 0x018fea0003800000 */
.L_x_217:
[----:B------:R-:W-:Y:S01]  /*59c0*/  @!P1 IADD3 R2, P0, PT, R12, 0x580, RZ ;  /* 0x000005800c029810 */ /* 0x000fe20007f1e0ff */
[----:B------:R-:W-:Y:S01]  /*59d0*/  VOTEU.ALL UP0, P1 ;  /* 0x0000000000ff7886 */ /* 0x000fe20000800000 */
[----:B------:R-:W-:Y:S01]  /*59e0*/  UMOV UR6, 0x0 ;  /* 0x0000000000067882 */ /* 0x000fe20000000000 */
[----:B------:R-:W-:Y:S01]  /*59f0*/  UMOV UR7, 0x10000000 ;  /* 0x1000000000077882 */ /* 0x000fe20000000000 */
[----:B------:R-:W-:Y:S01]  /*5a00*/  @!P1 R2UR UR5, R2 ;  /* 0x00000000020592ca */ /* 0x000fe200000e0000 */
[----:B------:R-:W-:Y:S01]  /*5a10*/  @!P1 IMAD.X R0, RZ, RZ, R13, P0 ;  /* 0x000000ffff009224 */ /* 0x000fe200000e060d */
[----:B------:R-:W-:Y:S01]  /*5a20*/  @!UP0 UIADD3 UR26, UPT, UPT, UR42, 0x40, URZ ;  /* 0x000000402a1a8890 */ /* 0x000fe2000fffe0ff */
[----:B------:R-:W-:Y:S01]  /*5a30*/  VIADD R10, R10, 0x1 ;  /* 0x000000010a0a7836 */ /* 0x000fe20000000000 */
        /* <DEDUP_REMOVED lines=10> */
[----:B------:R-:W-:Y:S01]  /*5ae0*/  UMOV UR11, UR43 ;  /* 0x0000002b000b7c82 */ /* 0x000fe20008000000 */
[----:B------:R-:W-:Y:S02]  /*5af0*/  UMOV UR12, UR36 ;  /* 0x00000024000c7c82 */ /* 0x000fe40008000000 */
        /* <DEDUP_REMOVED lines=11> */
.L_x_219:
[----:B------:R-:W-:Y:S01]  /*5bb0*/  UIADD3 UR32, UPT, UPT, UR14, UR59, URZ ;  /* 0x0000003b0e207290 */ /* 0x000fe2000fffe0ff */
[----:B------:R-:W-:Y:S01]  /*5bc0*/  @!P1 IADD3 R2, P0, PT, R12, 0x580, RZ ;  /* 0x000005800c029810 */ /* 0x000fe20007f1e0ff */
[----:B------:R-:W-:Y:S01]  /*5bd0*/  UPLOP3.LUT UP3, UPT, UPT, UPT, UPT, 0x80, 0x8 ;  /* 0x000000000008789c */ /* 0x000fe20003f6f070 */
[----:B------:R-:W-:Y:S01]  /*5be0*/  R2UR UR24, R88 ;  /* 0x00000000581872ca */ /* 0x000fe200000e0000 */
[----:B------:R-:W-:Y:S01]  /*5bf0*/  VOTEU.ALL UP0, P1 ;  /* 0x0000000000ff7886 */ /* 0x000fe20000800000 */
[----:B------:R-:W-:Y:S01]  /*5c00*/  @!P1 R2UR UR5, R2 ;  /* 0x00000000020592ca */ /* 0x000fe200000e0000 */
[----:B------:R-:W-:Y:S01]  /*5c10*/  @!P1 IMAD.X R0, RZ, RZ, R13, P0 ;  /* 0x000000ffff009224 */ /* 0x000fe200000e060d */
[----:B------:R-:W-:Y:S01]  /*5c20*/  UMOV UR6, 0x0 ;  /* 0x0000000000067882 */ /* 0x000fe20000000000 */
[----:B------:R-:W-:Y:S01]  /*5c30*/  UMOV UR7, 0x10000000 ;  /* 0x1000000000077882 */ /* 0x000fe20000000000 */
[----:B------:R-:W-:Y:S01]  /*5c40*/  @!UP0 UIADD3 UR18, UPT, UPT, UR42, 0x60, URZ ;  /* 0x000000602a128890 */ /* 0x000fe2000fffe0ff */
[----:B------:R-:W-:Y:S01]  /*5c50*/  ISETP.NE.AND P0, PT, R10, 0x2, PT ;  /* 0x000000020a00780c */ /* 0x000fe20003f05270 */
[----:B------:R-:W-:Y:S01]  /*5c60*/  @!UP0 UIADD3 UR16, UPT, UPT, UR21, 0x3300, URZ ;  /* 0x0000330015108890 */ /* 0x000fe2000fffe0ff */
[----:B------:R-:W-:Y:S01]  /*5c70*/  @!P1 R2UR UR4, R0 ;  /* 0x00000000000492ca */ /* 0x000fe200000e0000 */
[----:B------:R-:W-:Y:S01]  /*5c80*/  @!UP0 UIADD3 UR17, UPT, UPT, UR21, 0x118, URZ ;  /* 0x0000011815118890 */ /* 0x000fe2000fffe0ff */
[----:B------:R-:W-:Y:S01]  /*5c90*/  SEL R0, RZ, 0x1, P0 ;  /* 0x00000001ff007807 */ /* 0x000fe20000000000 */
[----:B------:R-:W-:Y:S01]  /*5ca0*/  @!UP0 UIADD3 UR10, UPT, UPT, UR42, 0xe0, URZ ;  /* 0x000000e02a0a8890 */ /* 0x000fe2000fffe0ff */
[----:B------:R-:W-:Y:S01]  /*5cb0*/  LOP3.LUT R11, R11, 0x1, RZ, 0x3c, !PT ;  /* 0x000000010b0b7812 */ /* 0x000fe200078e3cff */
[----:B------:R-:W-:Y:S01]  /*5cc0*/  @!UP0 UIADD3 UR8, UPT, UPT, UR21, 0x3b00, URZ ;  /* 0x00003b0015088890 */ /* 0x000fe2000fffe0ff */
[----:B--2---:R-:W-:Y:S01]  /*5cd0*/  IMAD.U32 R4, RZ, RZ, UR5 ;  /* 0x00000005ff047e24 */ /* 0x004fe2000f8e00ff */
[----:B------:R-:W-:Y:S01]  /*5ce0*/  VOTEU.ALL UP0, P1 ;  /* 0x0000000000ff7886 */ /* 0x000fe20000800000 */
[----:B------:R-:W-:Y:S01]  /*5cf0*/  UMOV UR19, UR43 ;  /* 0x0000002b00137c82 */ /* 0x000fe20008000000 */
[----:B------:R-:W-:Y:S01]  /*5d00*/  UMOV UR20, UR36 ;  /* 0x0000002400147c82 */ /* 0x000fe20008000000 */
[----:B------:R-:W-:Y:S01]  /*5d10*/  UMOV UR11, UR43 ;  /* 0x0000002b000b7c82 */ /* 0x000fe20008000000 */
[----:B------:R-:W-:Y:S01]  /*5d20*/  UMOV UR12, UR36 ;  /* 0x00000024000c7c82 */ /* 0x000fe20008000000 */
[----:B------:R-:W-:Y:S01]  /*5d30*/  UMOV UR9, UR17 ;  /* 0x0000001100097c82 */ /* 0x000fe20008000000 */
[----:B------:R-:W-:Y:S01]  /*5d40*/  IMAD.U32 R5, RZ, RZ, UR4 ;  /* 0x00000004ff057e24 */ /* 0x000fe2000f8e00ff */
[----:B------:R-:W-:Y:S01]  /*5d50*/  @!P1 R2UR UR4, R4 ;  /* 0x00000000040492ca */ /* 0x000fe200000e0000 */
[----:B------:R-:W-:Y:S01]  /*5d60*/  UIADD3 UR34, UPT, UPT, UR13, UR24, URZ ;  /* 0x000000180d227290 */ /* 0x000fe2000fffe0ff */
[----:B------:R-:W-:Y:S01]  /*5d70*/  LOP3.LUT R9, R9, R0, RZ, 0x3c, !PT ;  /* 0x0000000009097212 */ /* 0x000fe200078e3cff */
[----:B------:R-:W-:Y:S01]  /*5d80*/  UMOV UR36, UR29 ;  /* 0x0000001d00247c82 */ /* 0x000fe20008000000 */
[----:B------:R-:W-:Y:S02]  /*5d90*/  @!P1 R2UR UR5, R5 ;  /* 0x00000000050592ca */ /* 0x000fe400000e0000 */
[----:B------:R-:W-:Y:S11]  /*5da0*/  SEL R10, R10, RZ, P0 ;  /* 0x000000ff0a0a7207 */ /* 0x000ff60000000000 */
[----:B------:R2:W-:Y:S01]  /*5db0*/  @!UP0 UTMALDG.3D [UR16], [UR4], desc[UR6] ;  /* 0x00000610040085b4 */ /* 0x0005e20008011000 */
[----:B------:R-:W-:Y:S05]  /*5dc0*/  VOTEU.ALL UP0, P1 ;  /* 0x0000000000ff7886 */ /* 0x000fea0000800000 */
[----:B------:R2:W-:Y:S01]  /*5dd0*/  @!UP0 UTMALDG.3D [UR8], [UR4], desc[UR6] ;  /* 0x00000608040085b4 */ /* 0x0005e20008011000 */
[----:B------:R2:W-:Y:S01]  /*5de0*/  @!P1 SYNCS.ARRIVE.TRANS64.RED.A0TR RZ, [UR21+0x118], R3 ;  /* 0x00011803ffff99a7 */ /* 0x0005e20008300415 */
[----:B------:R-:W-:Y:S01]  /*5df0*/  SYNCS.ARRIVE.TRANS64.RED.A1T0 RZ, [UR39], RZ ;  /* 0x000000ffffff79a7 */ /* 0x000fe20008100427 */
[----:B------:R-:W-:Y:S05]  /*5e00*/  BRA.U UP2, `(.L_x_109) ;  /* 0xffffffed02f07547 */ /* 0x000fea000b83ffff */
[----:B--2---:R-:W-:-:S04]  /*5e10*/  SHF.L.U32 R3, R11, 0x1f, RZ ;  /* 0x0000001f0b037819 */ /* 0x004fc800000006ff */
[----:B------:R-:W2:Y:S02]  /*5e20*/  SYNCS.PHASECHK.TRANS64.TRYWAIT P0, [UR21+0x120], R3 ;  /* 0x00012003ff0075a7 */ /* 0x000ea40008001115 */
[----:B--2---:R-:W-:Y:S05]  /*5e30*/  @!P0 BRA `(.L_x_110) ;  /* 0x0000005400c48947 */ /* 0x004fea0003800000 */
.L_x_221:
[----:B------:R-:W3:Y:S02]  /*5e40*/  SYNCS.PHASECHK.TRANS64.TRYWAIT P0, [UR21+0x128], R3 ;  /* 0x00012803ff0075a7 */ /* 0x000ee40008001115 */
[----:B---3--:R-:W-:Y:S05]  /*5e50*/  @!P0 BRA `(.L_x_111) ;  /* 0x0000005400d48947 */ /* 0x008fea0003800000 */
.L_x_223:
[----:B------:R-:W3:Y:S02]  /*5e60*/  SYNCS.PHASECHK.TRANS64.TRYWAIT P0, [UR21+0x130], R3 ;  /* 0x00013003ff0075a7 */ /* 0x000ee40008001115 */
[----:B---3--:R-:W-:Y:S05]  /*5e70*/  @!P0 BRA `(.L_x_112) ;  /* 0x0000005400e48947 */ /* 0x008fea0003800000 */
.L_x_225:
[----:B--2---:R-:W-:-:S07]  /*5e80*/  MOV R0, UR21 ;  /* 0x0000001500007c02 */ /* 0x004fce0008000f00 */
.L_x_113:
[----:B--2---:R-:W-:-:S04]  /*5e90*/  SHF.L.U32 R3, R11, 0x1f, RZ ;  /* 0x0000001f0b037819 */ /* 0x004fc800000006ff */
[----:B------:R2:W3:Y:S03]  /*5ea0*/  SYNCS.PHASECHK.TRANS64.TRYWAIT P0, [R0+URZ+0x138], R3 ;  /* 0x00013803000075a7 */ /* 0x0004e600080011ff */
[----:B---3--:R-:W-:Y:S05]  /*5eb0*/  @!P0 NANOSLEEP.SYNCS 0x989680 ;  /* 0x009896800000895d */ /* 0x008fea0003900000 */
[----:B------:R-:W3:Y:S02]  /*5ec0*/  @!P0 SYNCS.PHASECHK.TRANS64 P0, [R0+URZ+0x138], R3 ;  /* 0x00013803000085a7 */ /* 0x000ee400080010ff */
[----:B-1-3--:R-:W-:Y:S05]  /*5ed0*/  @P0 EXIT ;  /* 0x000000000000094d */ /* 0x00afea0003800000 */
[----:B------:R-:W-:Y:S05]  /*5ee0*/  BRA `(.L_x_113) ;  /* 0xfffffffc00e87947 */ /* 0x000fea000383ffff */
.L_x_98:
[----:B------:R-:W-:-:S06]  /*5ef0*/  UISETP.GE.AND UP0, UPT, UR20, 0x4, UPT ;  /* 0x000000041400788c */ /* 0x000fcc000bf06270 */
[----:B------:R-:W-:-:S13]  /*5f00*/  PLOP3.LUT P0, PT, PT, PT, UP0, 0x80, 0x8 ;  /* 0x000000000008781c */ /* 0x000fda0003f0f008 */
[----:B-1----:R-:W-:Y:S05]  /*5f10*/  @!P0 EXIT ;  /* 0x000000000000894d */ /* 0x002fea0003800000 */
[----:B------:R-:W-:Y:S01]  /*5f20*/  BAR.SYNC.DEFER_BLOCKING 0x6, 0xa0 ;  /* 0x0182800000007b1d */ /* 0x000fe20000010000 */
[----:B------:R-:W-:Y:S01]  /*5f30*/  IMAD.SHL.U32 R4, R87, 0x200000, RZ ;  /* 0x0020000057047824 */ /* 0x000fe200078e00ff */
[----:B------:R-:W-:Y:S01]  /*5f40*/  CS2R R94, SRZ ;  /* 0x00000000005e7805 */ /* 0x000fe2000001ff00 */
[C---:B------:R-:W-:Y:S01]  /*5f50*/  IMAD.SHL.U32 R85, R97.reuse, 0x20, RZ ;  /* 0x0000002061557824 */ /* 0x040fe200078e00ff */
[----:B------:R-:W-:Y:S01]  /*5f60*/  CS2R R92, SRZ ;  /* 0x00000000005c7805 */ /* 0x000fe2000001ff00 */
[C---:B------:R-:W-:Y:S01]  /*5f70*/  IMAD.U32 R37, R97.reuse, 0x10000, RZ ;  /* 0x0001000061257824 */ /* 0x040fe200078e00ff */
[----:B------:R-:W-:Y:S02]  /*5f80*/  UMOV UR43, 0x400 ;  /* 0x00000400002b7882 */ /* 0x000fe40000000000 */
[----:B------:R-:W1:Y:S01]  /*5f90*/  LDC.64 R82, c[0x0][0x8b0] ;  /* 0x00022c00ff527b82 */ /* 0x000e620000000a00 */
[----:B------:R-:W-:Y:S01]  /*5fa0*/  ULEA UR43, UR58, UR43, 0x18 ;  /* 0x0000002b3a2b7291 */ /* 0x000fe2000f8ec0ff */
[----:B------:R-:W-:Y:S01]  /*5fb0*/  IMAD.SHL.U32 R5, R97, 0x4, RZ ;  /* 0x0000000461057824 */ /* 0x000fe200078e00ff */
[----:B------:R-:W-:Y:S01]  /*5fc0*/  LOP3.LUT R4, R4, 0x200000, RZ, 0xc0, !PT ;  /* 0x0020000004047812 */ /* 0x000fe200078ec0ff */
[----:B------:R-:W-:Y:S01]  /*5fd0*/  IMAD.SHL.U32 R7, R87, 0x400, RZ ;  /* 0x0000040057077824 */ /* 0x000fe200078e00ff */
[C---:B------:R-:W-:Y:S01]  /*5fe0*/  LOP3.LUT R6, R85.reuse, 0x80, RZ, 0xc0, !PT ;  /* 0x0000008055067812 */ /* 0x040fe200078ec0ff */
[----:B------:R-:W-:Y:S01]  /*5ff0*/  UIADD3 UR4, UPT, UPT, UR43, 0x4300, URZ ;  /* 0x000043002b047890 */ /* 0x000fe2000fffe0ff */
[C---:B------:R-:W-:Y:S01]  /*6000*/  LOP3.LUT R84, R85.reuse, 0xb60, RZ, 0xc0, !PT ;  /* 0x00000b6055547812 */ /* 0x040fe200078ec0ff */
[----:B------:R-:W2:Y:S01]  /*6010*/  LDC.64 R80, c[0x0][0x8a8] ;  /* 0x00022a00ff507b82 */ /* 0x000ea20000000a00 */
[----:B------:R-:W-:Y:S01]  /*6020*/  UIADD3 UR5, UPT, UPT, UR43, 0x300, URZ ;  /* 0x000003002b057890 */ /* 0x000fe2000fffe0ff */
[----:B------:R-:W-:Y:S01]  /*6030*/  LOP3.LUT R37, R4, 0x400000, R37, 0xf8, !PT ;  /* 0x0040000004257812 */ /* 0x000fe200078ef825 */
[----:B------:R-:W-:Y:S01]  /*6040*/  IMAD.MOV.U32 R36, RZ, RZ, RZ ;  /* 0x000000ffff247224 */ /* 0x000fe200078e00ff */
[----:B------:R-:W-:Y:S01]  /*6050*/  LOP3.LUT R5, R6, 0x10, R5, 0xf8, !PT ;  /* 0x0000001006057812 */ /* 0x000fe200078ef805 */
[----:B------:R-:W-:Y:S01]  /*6060*/  IMAD.MOV.U32 R91, RZ, RZ, RZ ;  /* 0x000000ffff5b7224 */ /* 0x000fe200078e00ff */
[----:B------:R-:W-:Y:S01]  /*6070*/  LOP3.LUT R84, R84, 0x400, R7, 0xf8, !PT ;  /* 0x0000040054547812 */ /* 0x000fe200078ef807 */
[----:B------:R-:W-:Y:S01]  /*6080*/  IMAD.U32 R98, RZ, RZ, UR5 ;  /* 0x00000005ff627e24 */ /* 0x000fe2000f8e00ff */
[----:B------:R-:W-:Y:S01]  /*6090*/  LOP3.LUT P0, RZ, R85, 0x80, RZ, 0xc0, !PT ;  /* 0x0000008055ff7812 */ /* 0x000fe2000780c0ff */
[----:B------:R-:W3:Y:S01]  /*60a0*/  LDS R0, [UR43+0x200] ;  /* 0x0002002bff007984 */ /* 0x000ee20008000800 */
[----:B------:R-:W-:Y:S01]  /*60b0*/  LOP3.LUT R84, R84, R5, RZ, 0xfc, !PT ;  /* 0x0000000554547212 */ /* 0x000fe200078efcff */
[----:B------:R-:W-:Y:S01]  /*60c0*/  IMAD.U32 R96, RZ, RZ, UR4 ;  /* 0x00000004ff607e24 */ /* 0x000fe2000f8e00ff */
[----:B------:R-:W-:Y:S01]  /*60d0*/  P2R R4, PR, RZ, 0x1 ;  /* 0x00000001ff047803 */ /* 0x000fe20000000000 */
[----:B------:R-:W4:Y:S01]  /*60e0*/  LDCU UR57, c[0x0][0x370] ;  /* 0x00006e00ff3977ac */ /* 0x000f220008000800 */
[----:B------:R-:W-:Y:S01]  /*60f0*/  LOP3.LUT R97, R97, 0x60, RZ, 0xc0, !PT ;  /* 0x0000006061617812 */ /* 0x000fe200078ec0ff */
[----:B------:R-:W1:Y:S01]  /*6100*/  LDCU.64 UR62, c[0x0][0x348] ;  /* 0x00006900ff3e77ac */ /* 0x000e620008000a00 */
[----:B------:R-:W1:Y:S01]  /*6110*/  LDCU UR42, c[0x0][0xb0c] ;  /* 0x00016180ff2a77ac */ /* 0x000e620008000800 */
[----:B------:R-:W1:Y:S01]  /*6120*/  LDCU UR39, c[0x0][0xb30] ;  /* 0x00016600ff2777ac */ /* 0x000e620008000800 */
[----:B------:R-:W1:Y:S01]  /*6130*/  LDCU.64 UR46, c[0x0][0x888] ;  /* 0x00011100ff2e77ac */ /* 0x000e620008000a00 */
[----:B------:R-:W1:Y:S01]  /*6140*/  LDCU.64 UR40, c[0x0][0xb28] ;  /* 0x00016500ff2877ac */ /* 0x000e620008000a00 */
[----:B------:R-:W1:Y:S01]  /*6150*/  LDCU.64 UR60, c[0x0][0x890] ;  /* 0x00011200ff3c77ac */ /* 0x000e620008000a00 */
[----:B------:R-:W1:Y:S01]  /*6160*/  LDCU.128 UR52, c[0x0][0xb10] ;  /* 0x00016200ff3477ac */ /* 0x000e620008000c00 */
[----:B------:R-:W1:Y:S02]  /*6170*/  LDCU UR56, c[0x0][0x374] ;  /* 0x00006e80ff3877ac */ /* 0x000e640008000800 */
[----:B-1234-:R-:W-:-:S07]  /*6180*/  IMAD.IADD R37, R0, 0x1, R37 ;  /* 0x0000000100257824 */ /* 0x01efce00078e0225 */
.L_x_155:
[C---:B------:R-:W-:Y:S02]  /*6190*/  LEA R3, R91.reuse, UR43, 0x3 ;  /* 0x0000002b5b037c11 */ /* 0x040fe4000f8e18ff */
[----:B------:R-:W-:Y:S02]  /*61a0*/  SHF.L.U32 R0, R94, 0x1f, RZ ;  /* 0x0000001f5e007819 */ /* 0x000fe400000006ff */
[----:B------:R-:W-:Y:S02]  /*61b0*/  LEA R5, R91, UR43, 0x4 ;  /* 0x0000002b5b057c11 */ /* 0x000fe4000f8e20ff */
[----:B------:R-:W1:Y:S02]  /*61c0*/  SYNCS.PHASECHK.TRANS64.TRYWAIT P0, [R3+URZ+0x150], R0 ;  /* 0x00015000030075a7 */ /* 0x000e6400080011ff */
[----:B-12---:R-:W-:Y:S05]  /*61d0*/  @!P0 BRA `(.L_x_114) ;  /* 0x0000005400248947 */ /* 0x006fea0003800000 */
.L_x_226:
        /* <DEDUP_REMOVED lines=11> */
[----:B------:R-:W-:Y:S01]  /*6290*/  PLOP3.LUT P0, PT, PT, PT, UP1, 0x80, 0x8 ;  /* 0x000000000008781c */ /* 0x000fe20003f0f018 */
[----:B------:R-:W-:Y:S11]  /*62a0*/  UP2UR UR44, UPR, URZ, 0x2 ;  /* 0x00000002ff2c7883 */ /* 0x000ff60008000000 */
[----:B------:R-:W-:Y:S01]  /*62b0*/  @!UPT UIADD3 URZ, UPT, UPT, URZ, URZ, URZ ;  /* 0x000000fffffff290 */ /* 0x000fe2000fffe0ff */
[----:B-1----:R-:W-:Y:S02]  /*62c0*/  @P0 SHF.R.U32.HI R0, RZ, 0x10, R5 ;  /* 0x00000010ff000819 */ /* 0x002fe40000011605 */
        /* <DEDUP_REMOVED lines=12> */
[----:B------:R-:W2:Y:S01]  /*6390*/  LDCU UR12, c[0x0][0xb20] ;  /* 0x00016400ff0c77ac */ /* 0x000ea20008000800 */
[----:B------:R-:W-:Y:S02]  /*63a0*/  UIMAD.WIDE.U32 UR4, UR56, UR55, URZ ;  /* 0x00000037380472a5 */ /* 0x000fe4000f8e00ff */
[----:B------:R-:W-:Y:S02]  /*63b0*/  UIMAD.WIDE.U32 UR6, UR57, UR52, URZ ;  /* 0x00000034390672a5 */ /* 0x000fe4000f8e00ff */
[----:B------:R-:W-:Y:S02]  /*63c0*/  UISETP.NE.AND UP0, UPT, UR54, 0x1, UPT ;  /* 0x000000013600788c */ /* 0x000fe4000bf05270 */
[----:B------:R-:W-:Y:S02]  /*63d0*/  UIMAD.WIDE.U32 UR8, UR37, UR55, URZ ;  /* 0x00000037250872a5 */ /* 0x000fe4000f8e00ff */
[----:B------:R-:W-:Y:S02]  /*63e0*/  UIMAD.WIDE.U32 UR10, UR38, UR52, URZ ;  /* 0x00000034260a72a5 */ /* 0x000fe4000f8e00ff */
[----:B------:R-:W-:Y:S02]  /*63f0*/  UISETP.NE.AND UP1, UPT, UR42, 0x1, UPT ;  /* 0x000000012a00788c */ /* 0x000fe4000bf25270 */
[----:B------:R-:W-:Y:S01]  /*6400*/  UISETP.NE.AND UP2, UPT, UR45, 0x1, UPT ;  /* 0x000000012d00788c */ /* 0x000fe2000bf45270 */
[----:B------:R-:W-:Y:S02]  /*6410*/  UMOV UR4, UR5 ;  /* 0x0000000500047c82 */ /* 0x000fe40008000000 */
[----:B--2---:R-:W-:Y:S03]  /*6420*/  USHF.R.U32.HI UR5, URZ, UR12, UR4 ;  /* 0x0000000cff057299 */ /* 0x004fe60008011604 */
[----:B------:R-:W-:Y:S02]  /*6430*/  UMOV UR4, UR7 ;  /* 0x0000000700047c82 */ /* 0x000fe40008000000 */
[----:B------:R-:W-:Y:S02]  /*6440*/  USHF.R.U32.HI UR7, URZ, UR53, UR4 ;  /* 0x00000035ff077299 */ /* 0x000fe40008011604 */
[----:B------:R-:W-:Y:S02]  /*6450*/  USEL UR4, UR56, UR5, !UP0 ;  /* 0x0000000538047287 */ /* 0x000fe4000c000000 */
[----:B------:R-:W-:Y:S01]  /*6460*/  USEL UR7, UR57, UR7, !UP1 ;  /* 0x0000000739077287 */ /* 0x000fe2000c800000 */
[----:B------:R-:W-:Y:S01]  /*6470*/  UMOV UR5, UR9 ;  /* 0x0000000900057c82 */ /* 0x000fe20008000000 */
[----:B------:R-:W-:Y:S02]  /*6480*/  UIMAD.WIDE.U32 UR8, UR4, UR40, URZ ;  /* 0x00000028040872a5 */ /* 0x000fe4000f8e00ff */
[----:B------:R-:W-:Y:S03]  /*6490*/  USHF.R.U32.HI UR6, URZ, UR12, UR5 ;  /* 0x0000000cff067299 */ /* 0x000fe60008011605 */
[----:B------:R-:W-:Y:S01]  /*64a0*/  UMOV UR5, UR11 ;  /* 0x0000000b00057c82 */ /* 0x000fe20008000000 */
[----:B------:R-:W-:Y:S02]  /*64b0*/  UIMAD.WIDE.U32 UR10, UR7, UR40, URZ ;  /* 0x00000028070a72a5 */ /* 0x000fe4000f8e00ff */
[----:B------:R-:W-:Y:S02]  /*64c0*/  USHF.R.U32.HI UR12, URZ, UR53, UR5 ;  /* 0x00000035ff0c7299 */ /* 0x000fe40008011605 */
[----:B------:R-:W-:Y:S01]  /*64d0*/  USEL UR6, UR37, UR6, !UP0 ;  /* 0x0000000625067287 */ /* 0x000fe2000c000000 */
[----:B------:R-:W-:Y:S02]  /*64e0*/  UMOV UR5, UR9 ;  /* 0x0000000900057c82 */ /* 0x000fe40008000000 */
[----:B------:R-:W-:Y:S01]  /*64f0*/  UMOV UR10, UR11 ;  /* 0x0000000b000a7c82 */ /* 0x000fe20008000000 */
[----:B------:R-:W-:Y:S02]  /*6500*/  @UP2 USHF.R.U32.HI UR4, URZ, UR41, UR5 ;  /* 0x00000029ff042299 */ /* 0x000fe40008011605 */
[----:B------:R-:W-:Y:S02]  /*6510*/  @UP2 USHF.R.U32.HI UR7, URZ, UR41, UR10 ;  /* 0x00000029ff072299 */ /* 0x000fe4000801160a */
[----:B------:R-:W-:Y:S02]  /*6520*/  UIMAD UR4, UR45, UR4, URZ ;  /* 0x000000042d0472a4 */ /* 0x000fe4000f8e02ff */
[----:B------:R-:W-:Y:S02]  /*6530*/  UIMAD.WIDE.U32 UR10, UR6, UR40, URZ ;  /* 0x00000028060a72a5 */ /* 0x000fe4000f8e00ff */
[----:B------:R-:W-:Y:S02]  /*6540*/  USEL UR5, UR38, UR12, !UP1 ;  /* 0x0000000c26057287 */ /* 0x000fe4000c800000 */
[----:B------:R-:W-:Y:S02]  /*6550*/  UIMAD UR8, UR45, UR7, URZ ;  /* 0x000000072d0872a4 */ /* 0x000fe4000f8e02ff */
[----:B------:R-:W-:Y:S03]  /*6560*/  UISETP.GE.AND UP0, UPT, UR6, UR4, UPT ;  /* 0x000000040600728c */ /* 0x000fe6000bf06270 */
[----:B------:R-:W-:Y:S01]  /*6570*/  UMOV UR4, UR11 ;  /* 0x0000000b00047c82 */ /* 0x000fe20008000000 */
[----:B------:R-:W-:Y:S02]  /*6580*/  UISETP.GE.OR UP0, UPT, UR5, UR8, UP0 ;  /* 0x000000080500728c */ /* 0x000fe40008706670 */
[----:B------:R-:W-:Y:S02]  /*6590*/  USHF.R.U32.HI UR4, URZ, UR41, UR4 ;  /* 0x00000029ff047299 */ /* 0x000fe40008011604 */
[----:B------:R-:W-:Y:S02]  /*65a0*/  UIMAD.WIDE.U32 UR8, UR5, UR40, URZ ;  /* 0x00000028050872a5 */ /* 0x000fe4000f8e00ff */
[----:B------:R-:W-:Y:S02]  /*65b0*/  USEL UR11, UR6, UR4, !UP2 ;  /* 0x00000004060b7287 */ /* 0x000fe4000d000000 */
[----:B------:R-:W-:Y:S02]  /*65c0*/  UIADD3 UR8, UPT, UPT, -UR5, URZ, URZ ;  /* 0x000000ff05087290 */ /* 0x000fe4000fffe1ff */
[----:B------:R-:W-:Y:S01]  /*65d0*/  UIADD3 UR10, UPT, UPT, -UR11, URZ, URZ ;  /* 0x000000ff0b0a7290 */ /* 0x000fe2000fffe1ff */
[----:B------:R-:W-:Y:S01]  /*65e0*/  @!UP0 UMOV UR4, UR9 ;  /* 0x0000000900048c82 */ /* 0x000fe20008000000 */
[----:B------:R-:W-:Y:S02]  /*65f0*/  UIADD3 UR9, UPT, UPT, -UR6, URZ, URZ ;  /* 0x000000ff06097290 */ /* 0x000fe4000fffe1ff */
[----:B------:R-:W-:Y:S02]  /*6600*/  @!UP0 USHF.R.U32.HI UR4, URZ, UR41, UR4 ;  /* 0x00000029ff048299 */ /* 0x000fe40008011604 */
[----:B------:R-:W-:Y:S02]  /*6610*/  UIMAD UR10, UR45, UR10, UR6 ;  /* 0x0000000a2d0a72a4 */ /* 0x000fe4000f8e0206 */
[----:B------:R-:W-:Y:S04]  /*6620*/  @!UP0 USEL UR4, UR5, UR4, !UP2 ;  /* 0x0000000405048287 */ /* 0x000fe8000d000000 */
[----:B------:R-:W-:Y:S02]  /*6630*/  @!UP0 UIMAD UR10, UR7, UR10, UR4 ;  /* 0x0000000a070a82a4 */ /* 0x000fe4000f8e0204 */
[----:B------:R-:W-:Y:S02]  /*6640*/  @!UP0 UIADD3 UR11, UPT, UPT, UR11, -UR4, URZ ;  /* 0x800000040b0b8290 */ /* 0x000fe4000fffe0ff */
[----:B------:R-:W-:Y:S02]  /*6650*/  UIMAD UR7, UR42, UR8, UR38 ;  /* 0x000000082a0772a4 */ /* 0x000fe4000f8e0226 */
[----:B------:R-:W-:Y:S02]  /*6660*/  @!UP0 UIMAD UR6, UR11, UR45, UR5 ;  /* 0x0000002d0b0682a4 */ /* 0x000fe4000f8e0205 */
[----:B------:R-:W-:Y:S01]  /*6670*/  UIMAD UR4, UR54, UR9, UR37 ;  /* 0x00000009360472a4 */ /* 0x000fe2000f8e0225 */
[----:B------:R-:W-:Y:S02]  /*6680*/  @!UP0 UMOV UR5, UR10 ;  /* 0x0000000a00058c82 */ /* 0x000fe40008000000 */
[----:B------:R-:W-:Y:S02]  /*6690*/  UIMAD UR38, UR5, UR42, UR7 ;  /* 0x0000002a052672a4 */ /* 0x000fe4000f8e0207 */
[----:B------:R-:W-:Y:S11]  /*66a0*/  UIMAD UR37, UR6, UR54, UR4 ;  /* 0x00000036062572a4 */ /* 0x000ff6000f8e0204 */
[----:B------:R-:W-:Y:S01]  /*66b0*/  @!UPT UIADD3 URZ, UPT, UPT, URZ, URZ, URZ ;  /* 0x000000fffffff290 */ /* 0x000fe2000fffe0ff */
.L_x_115:
[----:B------:R-:W-:Y:S01]  /*66c0*/  UISETP.NE.AND UP0, UPT, UR39, 0x1, UPT ;  /* 0x000000012700788c */ /* 0x000fe2000bf05270 */
[----:B------:R-:W-:Y:S01]  /*66d0*/  IADD3 R91, PT, PT, R91, 0x1, RZ ;  /* 0x000000015b5b7810 */ /* 0x000fe20007ffe0ff */
[----:B------:R-:W-:Y:S02]  /*66e0*/  UIADD3 UR11, UPT, UPT, UR43, 0x300, URZ ;  /* 0x000003002b0b7890 */ /* 0x000fe4000fffe0ff */
[----:B------:R-:W-:Y:S02]  /*66f0*/  USHF.L.U32 UR50, UR32, 0x6, URZ ;  /* 0x0000000620327899 */ /* 0x000fe400080006ff */
[----:B------:R-:W-:Y:S05]  /*6700*/  USHF.L.U32 UR49, UR34, 0x8, URZ ;  /* 0x0000000822317899 */ /* 0x000fea00080006ff */
[----:B------:R-:W2:Y:S01]  /*6710*/  @!UP0 LDCU.128 UR12, c[0x0][0xb10] ;  /* 0x00016200ff0c87ac */ /* 0x000ea20008000c00 */
[----:B------:R-:W3:Y:S01]  /*6720*/  @!UP0 LDCU UR5, c[0x0][0xb0c] ;  /* 0x00016180ff0587ac */ /* 0x000ee20008000800 */
[----:B------:R-:W4:Y:S01]  /*6730*/  @!UP0 LDCU UR10, c[0x0][0xb20] ;  /* 0x00016400ff0a87ac */ /* 0x000f220008000800 */
[----:B--2---:R-:W-:Y:S02]  /*6740*/  UIMAD.WIDE.U32 UR8, UR38, UR12, URZ ;  /* 0x0000000c260872a5 */ /* 0x004fe4000f8e00ff */
[----:B------:R-:W-:Y:S02]  /*6750*/  UIMAD.WIDE.U32 UR6, UR37, UR15, URZ ;  /* 0x0000000f250672a5 */ /* 0x000fe4000f8e00ff */
[----:B------:R-:W-:Y:S03]  /*6760*/  @!UP0 UISETP.NE.AND UP1, UPT, UR14, 0x1, UPT ;  /* 0x000000010e00888c */ /* 0x000fe6000bf25270 */
[----:B------:R-:W-:Y:S01]  /*6770*/  @!UP0 UMOV UR4, UR9 ;  /* 0x0000000900048c82 */ /* 0x000fe20008000000 */
[----:B---3--:R-:W-:Y:S02]  /*6780*/  @!UP0 UISETP.NE.AND UP2, UPT, UR5, 0x1, UPT ;  /* 0x000000010500888c */ /* 0x008fe4000bf45270 */
[----:B------:R-:W-:Y:S01]  /*6790*/  @!UP0 USHF.R.U32.HI UR4, URZ, UR13, UR4 ;  /* 0x0000000dff048299 */ /* 0x000fe20008011604 */
[----:B------:R-:W-:Y:S02]  /*67a0*/  @!UP0 UMOV UR6, UR7 ;  /* 0x0000000700068c82 */ /* 0x000fe40008000000 */
[----:B----4-:R-:W-:Y:S02]  /*67b0*/  @!UP0 USHF.R.U32.HI UR6, URZ, UR10, UR6 ;  /* 0x0000000aff068299 */ /* 0x010fe40008011606 */
[----:B------:R-:W-:Y:S02]  /*67c0*/  @!UP0 USEL UR7, UR38, UR4, !UP2 ;  /* 0x0000000426078287 */ /* 0x000fe4000d000000 */
[----:B------:R-:W-:Y:S04]  /*67d0*/  @!UP0 USEL UR6, UR37, UR6, !UP1 ;  /* 0x0000000625068287 */ /* 0x000fe8000c800000 */
[----:B------:R-:W-:Y:S02]  /*67e0*/  @!UP0 UIADD3 UR4, UPT, UPT, -UR7, UR6, URZ ;  /* 0x0000000607048290 */ /* 0x000fe4000fffe1ff */
[----:B------:R-:W-:Y:S02]  /*67f0*/  @!UP0 UIADD3 UR6, UPT, UPT, UR7, -UR6, URZ ;  /* 0x8000000607068290 */ /* 0x000fe4000fffe0ff */
[----:B------:R-:W-:Y:S02]  /*6800*/  @!UP0 UIMAD UR38, UR4, UR5, UR38 ;  /* 0x00000005042682a4 */ /* 0x000fe4000f8e0226 */
[----:B------:R-:W-:Y:S02]  /*6810*/  @!UP0 UIMAD UR37, UR6, UR14, UR37 ;  /* 0x0000000e062582a4 */ /* 0x000fe4000f8e0225 */
[----:B------:R-:W-:Y:S09]  /*6820*/  ULOP3.LUT UP0, URZ, UR11, 0x90, URZ, 0xc0, !UPT ;  /* 0x000000900bff7892 */ /* 0x000ff2000f80c0ff */
[----:B------:R-:W-:Y:S05]  /*6830*/  BRA.U !UP0, `(.L_x_116) ;  /* 0x0000000108407547 */ /* 0x000fea000b800000 */
[----:B------:R-:W2:Y:S01]  /*6840*/  LDCU.64 UR8, c[0x4][0x88] ;  /* 0x01001100ff0877ac */ /* 0x000ea20008000a00 */
[----:B------:R-:W-:Y:S01]  /*6850*/  MOV R3, 0x0 ;  /* 0x0000000000037802 */ /* 0x000fe20000000f00 */
[----:B------:R-:W-:Y:S02]  /*6860*/  HFMA2 R12, -RZ, RZ, 0, 5.9604644775390625e-08 ;  /* 0x00000001ff0c7431 */ /* 0x000fe400000001ff */
[----:B------:R-:W-:Y:S02]  /*6870*/  IMAD.MOV.U32 R8, RZ, RZ, 0x70 ;  /* 0x00000070ff087424 */ /* 0x000fe400078e00ff */
[----:B------:R-:W-:Y:S01]  /*6880*/  IMAD.MOV.U32 R13, RZ, RZ, RZ ;  /* 0x000000ffff0d7224 */ /* 0x000fe200078e00ff */
[----:B------:R-:W3:Y:S01]  /*6890*/  LDCU.64 UR6, c[0x4][0x90] ;  /* 0x01001200ff0677ac */ /* 0x000ee20008000a00 */
[----:B------:R-:W4:Y:S01]  /*68a0*/  LDC.64 R2, c[0x4][R3] ;  /* 0x0100000003027b82 */ /* 0x000f220000000a00 */
[----:B------:R-:W1:Y:S01]  /*68b0*/  LDCU.64 UR4, c[0x4][0x8] ;  /* 0x01000100ff0477ac */ /* 0x000e620008000a00 */
[----:B--2---:R-:W-:Y:S01]  /*68c0*/  MOV R5, UR9 ;  /* 0x0000000900057c02 */ /* 0x004fe20008000f00 */
[----:B------:R-:W-:Y:S01]  /*68d0*/  IMAD.U32 R4, RZ, RZ, UR8 ;  /* 0x00000008ff047e24 */ /* 0x000fe2000f8e00ff */
[----:B---3--:R-:W-:Y:S01]  /*68e0*/  MOV R7, UR7 ;  /* 0x0000000700077c02 */ /* 0x008fe20008000f00 */
[----:B------:R-:W-:Y:S01]  /*68f0*/  IMAD.U32 R6, RZ, RZ, UR6 ;  /* 0x00000006ff067e24 */ /* 0x000fe2000f8e00ff */
[----:B-1----:R-:W-:Y:S01]  /*6900*/  MOV R11, UR5 ;  /* 0x00000005000b7c02 */ /* 0x002fe20008000f00 */
[----:B------:R-:W-:Y:S02]  /*6910*/  IMAD.U32 R10, RZ, RZ, UR4 ;  /* 0x00000004ff0a7e24 */ /* 0x000fe4000f8e00ff */
[----:B------:R-:W-:Y:S07]  /*6920*/  LEPC R20, `(.L_x_116) ;  /* 0x000000001014794e */ /* 0x000fee0000000000 */
[----:B----45:R-:W-:Y:S05]  /*6930*/  CALL.ABS.NOINC R2 ;  /* 0x0000000002007343 */ /* 0x030fea0003c00000 */
.L_x_116:
[----:B------:R-:W-:Y:S01]  /*6940*/  LOP3.LUT P0, RZ, R96, 0x90, RZ, 0xc0, !PT ;  /* 0x0000009060ff7812 */ /* 0x000fe2000780c0ff */
[----:B------:R-:W-:Y:S11]  /*6950*/  BSSY.RECONVERGENT B6, `(.L_x_117) ;  /* 0x0000013000067945 */ /* 0x000ff60003800200 */
[----:B------:R-:W-:Y:S01]  /*6960*/  @!UPT UIADD3 URZ, UPT, UPT, URZ, URZ, URZ ;  /* 0x000000fffffff290 */ /* 0x000fe2000fffe0ff */
[----:B------:R-:W-:Y:S05]  /*6970*/  @!P0 BRA `(.L_x_118) ;  /* 0x0000000000408947 */ /* 0x000fea0003800000 */
        /* <DEDUP_REMOVED lines=16> */
.L_x_118:
[----:B------:R-:W-:Y:S05]  /*6a80*/  BSYNC.RECONVERGENT B6 ;  /* 0x0000000000067941 */ /* 0x000fea0003800200 */
.L_x_117:
[----:B------:R-:W-:Y:S01]  /*6a90*/  R2UR UR4, R89 ;  /* 0x00000000590472ca */ /* 0x000fe200000e0000 */
[----:B------:R-:W-:Y:S01]  /*6aa0*/  UISETP.NE.U32.AND UP0, UPT, UR60, URZ, UPT ;  /* 0x000000ff3c00728c */ /* 0x000fe2000bf05070 */
[----:B------:R-:W-:Y:S02]  /*6ab0*/  ISETP.NE.U32.AND P4, PT, R82, RZ, PT ;  /* 0x000000ff5200720c */ /* 0x000fe40003f85070 */
[----:B------:R-:W-:Y:S01]  /*6ac0*/  ISETP.NE.U32.AND P2, PT, RZ, UR46, PT ;  /* 0x0000002eff007c0c */ /* 0x000fe2000bf45070 */
[----:B------:R-:W-:Y:S01]  /*6ad0*/  UISETP.NE.AND.EX UP1, UPT, UR61, URZ, UPT, UP0 ;  /* 0x000000ff3d00728c */ /* 0x000fe2000bf25300 */
[----:B------:R-:W-:Y:S01]  /*6ae0*/  ISETP.NE.AND.EX P4, PT, R83, RZ, PT, P4 ;  /* 0x000000ff5300720c */ /* 0x000fe20003f85340 */
[----:B------:R-:W-:Y:S01]  /*6af0*/  UPLOP3.LUT UP0, UPT, UPT, UPT, UPT, 0x40, 0x4 ;  /* 0x000000000004789c */ /* 0x000fe20003f0e870 */
[----:B------:R-:W-:Y:S05]  /*6b00*/  ISETP.NE.AND.EX P2, PT, RZ, UR47, PT, P2 ;  /* 0x0000002fff007c0c */ /* 0x000fea000bf45320 */
[----:B------:R-:W-:Y:S06]  /*6b10*/  UISETP.NE.AND UP2, UPT, UR4, URZ, UPT ;  /* 0x000000ff0400728c */ /* 0x000fec000bf45270 */
[----:B------:R-:W-:Y:S05]  /*6b20*/  PLOP3.LUT P1, PT, PT, PT, UP2, 0x80, 0x8 ;  /* 0x000000000008781c */ /* 0x000fea0003f2f028 */
[----:B------:R-:W-:Y:S06]  /*6b30*/  @UP2 UPLOP3.LUT UP0, UPT, UPT, UPT, UP1, 0x80, 0x8 ;  /* 0x000000000008289c */ /* 0x000fec0003f0f010 */
[----:B------:R-:W-:Y:S01]  /*6b40*/  PLOP3.LUT P0, PT, PT, PT, UP0, 0x80, 0x8 ;  /* 0x000000000008781c */ /* 0x000fe20003f0f008 */
[----:B------:R-:W-:Y:S01]  /*6b50*/  @!UPT UIADD3 URZ, UPT, UPT, URZ, URZ, URZ ;  /* 0x000000fffffff290 */ /* 0x000fe2000fffe0ff */
[----:B------:R-:W-:Y:S11]  /*6b60*/  BRA.U !UP1, `(.L_x_119) ;  /* 0x00000001093c7547 */ /* 0x000ff6000b800000 */
[----:B------:R-:W-:Y:S01]  /*6b70*/  UISETP.NE.U32.AND UP0, UPT, UR46, URZ, UPT ;  /* 0x000000ff2e00728c */ /* 0x000fe2000bf05070 */
[----:B-1----:R-:W-:Y:S01]  /*6b80*/  HFMA2 R0, -RZ, RZ, 0, 5.9604644775390625e-08 ;  /* 0x00000001ff007431 */ /* 0x002fe200000001ff */
[----:B------:R-:W1:Y:S01]  /*6b90*/  LDCU.64 UR8, c[0x0][0x358] ;  /* 0x00006b00ff0877ac */ /* 0x000e620008000a00 */
[----:B------:R-:W-:Y:S01]  /*6ba0*/  IMAD.MOV.U32 R86, RZ, RZ, 0x1 ;  /* 0x00000001ff567424 */ /* 0x000fe200078e00ff */
[----:B------:R-:W-:Y:S06]  /*6bb0*/  UISETP.NE.AND.EX UP0, UPT, UR47, URZ, UPT, UP0 ;  /* 0x000000ff2f00728c */ /* 0x000fec000bf05300 */
[----:B------:R-:W-:Y:S05]  /*6bc0*/  PLOP3.LUT P3, PT, PT, PT, UP0, 0x80, 0x8 ;  /* 0x000000000008781c */ /* 0x000fea0003f6f008 */
[----:B------:R-:W2:Y:S01]  /*6bd0*/  @UP0 LDCU.64 UR4, c[0x0][0x888] ;  /* 0x00011100ff0407ac */ /* 0x000ea20008000a00 */
[----:B------:R-:W-:Y:S07]  /*6be0*/  @UP0 UIMAD UR6, UR36, UR60, URZ ;  /* 0x0000003c240602a4 */ /* 0x000fee000f8e02ff */
[----:B------:R-:W-:Y:S01]  /*6bf0*/  @!P3 PRMT R86, R0, 0x7610, R86 ;  /* 0x000076100056b816 */ /* 0x000fe20000000056 */
[----:B--2---:R-:W-:Y:S06]  /*6c00*/  @UP0 UIMAD.WIDE UR4, UR6, 0x4, UR4 ;  /* 0x00000004060408a5 */ /* 0x004fec000f8e0204 */
[----:B------:R-:W-:Y:S01]  /*6c10*/  IMAD.U32 R2, RZ, RZ, UR4 ;  /* 0x00000004ff027e24 */ /* 0x000fe2000f8e00ff */
[----:B------:R-:W-:Y:S04]  /*6c20*/  MOV R3, UR5 ;  /* 0x0000000500037c02 */ /* 0x000fe80008000f00 */
[----:B------:R-:W2:Y:S01]  /*6c30*/  @!UP0 LDCU UR4, c[0x0][0x880] ;  /* 0x00011000ff0487ac */ /* 0x000ea20008000800 */
[----:B-1---5:R3:W5:Y:S02]  /*6c40*/  @P3 LDG.E R41, desc[UR8][R2.64] ;  /* 0x0000000802293981 */ /* 0x022764000c1e1900 */
[----:B--23--:R-:W-:Y:S02]  /*6c50*/  @!P3 IMAD.U32 R41, RZ, RZ, UR4 ;  /* 0x00000004ff29be24 */ /* 0x00cfe4000f8e00ff */
.L_x_119:
[----:B------:R-:W-:Y:S05]  /*6c60*/  @!P4 BRA `(.L_x_120) ;  /* 0x000000000024c947 */ /* 0x000fea0003800000 */
[----:B------:R-:W-:Y:S01]  /*6c70*/  ISETP.NE.U32.AND P3, PT, R80, RZ, PT ;  /* 0x000000ff5000720c */ /* 0x000fe20003f65070 */
[----:B------:R-:W2:Y:S03]  /*6c80*/  LDCU.64 UR4, c[0x0][0x358] ;  /* 0x00006b00ff0477ac */ /* 0x000ea60008000a00 */
[----:B------:R-:W-:Y:S11]  /*6c90*/  ISETP.NE.AND.EX P3, PT, R81, RZ, PT, P3 ;  /* 0x000000ff5100720c */ /* 0x000ff60003f65330 */
[----:B------:R-:W-:Y:S02]  /*6ca0*/  @!UPT UIADD3 URZ, UPT, UPT, URZ, URZ, URZ ;  /* 0x000000fffffff290 */ /* 0x000fe4000fffe0ff */
[----:B------:R-:W3:Y:S01]  /*6cb0*/  @P3 LDC.64 R2, c[0x0][0x8a8] ;  /* 0x00022a00ff023b82 */ /* 0x000ee20000000a00 */
[----:B-1----:R-:W-:Y:S04]  /*6cc0*/  @P3 IMAD R0, R82, UR36, RZ ;  /* 0x0000002452003c24 */ /* 0x002fe8000f8e02ff */
[----:B---3--:R-:W-:Y:S05]  /*6cd0*/  @P3 IMAD.WIDE R2, R0, 0x4, R2 ;  /* 0x0000000400023825 */ /* 0x008fea00078e0202 */
[----:B--2--5:R2:W5:Y:S02]  /*6ce0*/  @P3 LDG.E R38, desc[UR4][R2.64] ;  /* 0x0000000402263981 */ /* 0x024564000c1e1900 */
[----:B--2---:R-:W3:Y:S02]  /*6cf0*/  @!P3 LDC R38, c[0x0][0x8a0] ;  /* 0x00022800ff26bb82 */ /* 0x004ee40000000800 */
.L_x_120:
[----:B-----5:R-:W-:Y:S01]  /*6d00*/  FSETP.NEU.AND P4, PT, R41, RZ, PT ;  /* 0x000000ff2900720b */ /* 0x020fe20003f8d000 */
[----:B------:R-:W-:Y:S01]  /*6d10*/  BSSY B1, `(.L_x_121) ;  /* 0x0000041000017945 */ /* 0x000fe20003800000 */
[----:B------:R-:W-:Y:S01]  /*6d20*/  SEL R3, RZ, 0xffffffff, P2 ;  /* 0xffffffffff037807 */ /* 0x000fe20001000000 */
[----:B------:R-:W-:Y:S01]  /*6d30*/  IMAD.MOV.U32 R71, RZ, RZ, 0x1 ;  /* 0x00000001ff477424 */ /* 0x000fe200078e00ff */
[----:B------:R-:W-:Y:S01]  /*6d40*/  LOP3.LUT P3, RZ, R86, 0xff, RZ, 0xc0, !PT ;  /* 0x000000ff56ff7812 */ /* 0x000fe2000786c0ff */
[C---:B------:R-:W-:Y:S01]  /*6d50*/  IMAD R39, R36.reuse, 0x80, R37 ;  /* 0x0000008024277824 */ /* 0x040fe200078e0225 */
[----:B-1----:R-:W-:Y:S02]  /*6d60*/  @P1 SEL R0, RZ, 0xffffffff, P4 ;  /* 0xffffffffff001807 */ /* 0x002fe40002000000 */
[----:B------:R-:W-:Y:S02]  /*6d70*/  CS2R R78, SRZ ;  /* 0x00000000004e7805 */ /* 0x000fe4000001ff00 */
[----:B------:R-:W-:Y:S02]  /*6d80*/  LEA R5, R93, UR43, 0x3 ;  /* 0x0000002b5d057c11 */ /* 0x000fe4000f8e18ff */
[----:B------:R-:W-:Y:S02]  /*6d90*/  CS2R R76, SRZ ;  /* 0x00000000004c7805 */ /* 0x000fe4000001ff00 */
[----:B------:R-:W-:Y:S02]  /*6da0*/  @P0 SEL R0, R3, R0, !P3 ;  /* 0x0000000003000207 */ /* 0x000fe40005800000 */
[----:B------:R-:W-:Y:S02]  /*6db0*/  CS2R R74, SRZ ;  /* 0x00000000004a7805 */ /* 0x000fe4000001ff00 */
[----:B------:R-:W-:Y:S02]  /*6dc0*/  LEA R90, R36, UR43, 0x3 ;  /* 0x0000002b245a7c11 */ /* 0x000fe4000f8e18ff */
[----:B------:R-:W-:Y:S02]  /*6dd0*/  CS2R R72, SRZ ;  /* 0x0000000000487805 */ /* 0x000fe4000001ff00 */
[----:B------:R-:W-:Y:S02]  /*6de0*/  @P1 LOP3.LUT R0, R0, 0x1, RZ, 0xc0, !PT ;  /* 0x0000000100001812 */ /* 0x000fe400078ec0ff */
[----:B------:R-:W-:Y:S02]  /*6df0*/  SHF.L.U32 R7, R95, 0x1f, RZ ;  /* 0x0000001f5f077819 */ /* 0x000fe400000006ff */
[----:B------:R-:W-:Y:S02]  /*6e00*/  ISETP.NE.U32.OR P6, PT, R0, 0x1, !P1 ;  /* 0x000000010000780c */ /* 0x000fe40004fc5470 */
[----:B------:R-:W-:Y:S02]  /*6e10*/  PLOP3.LUT P2, PT, PT, PT, UP1, 0x80, 0x8 ;  /* 0x000000000008781c */ /* 0x000fe40003f4f018 */
[----:B------:R-:W-:Y:S02]  /*6e20*/  SEL R0, RZ, 0xffffffff, P4 ;  /* 0xffffffffff007807 */ /* 0x000fe40002000000 */
[----:B------:R-:W-:Y:S07]  /*6e30*/  P2R R102, PR, RZ, 0x40 ;  /* 0x00000040ff667803 */ /* 0x000fee0000000000 */
[----:B------:R-:W-:Y:S02]  /*6e40*/  @P6 SHF.L.U32 R2, R92, 0x1f, RZ ;  /* 0x0000001f5c026819 */ /* 0x000fe400000006ff */
[----:B------:R-:W-:Y:S02]  /*6e50*/  @P2 SEL R0, R3, R0, !P3 ;  /* 0x0000000003002207 */ /* 0x000fe40005800000 */
[----:B------:R-:W1:Y:S02]  /*6e60*/  @P6 SYNCS.PHASECHK.TRANS64.TRYWAIT P1, [R5+URZ+0x100], R2 ;  /* 0x00010002050065a7 */ /* 0x000e6400080211ff */
[----:B------:R-:W-:Y:S04]  /*6e70*/  LOP3.LUT R0, R0, 0x1, RZ, 0xc0, !PT ;  /* 0x0000000100007812 */ /* 0x000fe800078ec0ff */
[----:B------:R-:W-:Y:S04]  /*6e80*/  ISETP.NE.U32.AND P5, PT, R0, 0x1, PT ;  /* 0x000000010000780c */ /* 0x000fe80003fa5070 */
[----:B------:R-:W-:Y:S01]  /*6e90*/  P2R R100, PR, RZ, 0x20 ;  /* 0x00000020ff647803 */ /* 0x000fe20000000000 */
[----:B------:R2:W4:Y:S01]  /*6ea0*/  SYNCS.PHASECHK.TRANS64.TRYWAIT P0, [R90+URZ+0x170], R7 ;  /* 0x000170075a0075a7 */ /* 0x00052200080011ff */
[----:B-1----:R-:W-:Y:S01]  /*6eb0*/  @P6 SEL R71, RZ, 0x1, !P1 ;  /* 0x00000001ff476807 */ /* 0x002fe20004800000 */
[----:B--2---:R-:W-:Y:S06]  /*6ec0*/  @!P6 BRA `(.L_x_122) ;  /* 0x000000000094e947 */ /* 0x004fec0003800000 */
[----:B------:R-:W-:Y:S01]  /*6ed0*/  @P5 IMAD R4, R93, 0x1000, R84 ;  /* 0x000010005d045824 */ /* 0x000fe200078e0254 */
[----:B------:R-:W-:Y:S01]  /*6ee0*/  LOP3.LUT P6, RZ, R85, 0x80, RZ, 0xc0, !PT ;  /* 0x0000008055ff7812 */ /* 0x000fe200078cc0ff */
[----:B------:R-:W1:Y:S01]  /*6ef0*/  S2R R0, SR_CgaCtaId ;  /* 0x0000000000007919 */ /* 0x000e620000008800 */
[----:B------:R-:W-:Y:S01]  /*6f00*/  ISETP.NE.AND P2, PT, R71, RZ, PT ;  /* 0x000000ff4700720c */ /* 0x000fe20003f45270 */
[----:B------:R-:W-:Y:S01]  /*6f10*/  @P5 VIADD R3, R4, UR43 ;  /* 0x0000002b04035c36 */ /* 0x000fe20008000000 */
[----:B------:R-:W-:Y:S01]  /*6f20*/  PLOP3.LUT P1, PT, PT, PT, PT, 0x8, 0x80 ;  /* 0x000000000080781c */ /* 0x000fe20003f2e170 */
[----:B------:R-:W-:Y:S01]  /*6f30*/  BSSY B0, `(.L_x_123) ;  /* 0x000000d000007945 */ /* 0x000fe20003800000 */
[----:B------:R-:W-:Y:S01]  /*6f40*/  @P5 PLOP3.LUT P1, PT, P6, PT, PT, 0x80, 0x8 ;  /* 0x000000000008581c */ /* 0x000fe2000372f070 */
[C---:B------:R-:W-:Y:S01]  /*6f50*/  @P5 VIADD R2, R3.reuse, 0x300 ;  /* 0x0000030003025836 */ /* 0x040fe20000000000 */
[----:B------:R-:W-:Y:S01]  /*6f60*/  CS2R R74, SRZ ;  /* 0x00000000004a7805 */ /* 0x000fe2000001ff00 */
[----:B------:R-:W-:Y:S01]  /*6f70*/  @P5 VIADD R3, R3, 0x310 ;  /* 0x0000031003035836 */ /* 0x000fe20000000000 */
[----:B------:R-:W-:Y:S02]  /*6f80*/  CS2R R72, SRZ ;  /* 0x0000000000487805 */ /* 0x000fe4000001ff00 */
[----:B------:R-:W-:Y:S02]  /*6f90*/  CS2R R78, SRZ ;  /* 0x00000000004e7805 */ /* 0x000fe4000001ff00 */
[----:B------:R-:W-:Y:S05]  /*6fa0*/  CS2R R76, SRZ ;  /* 0x00000000004c7805 */ /* 0x000fea000001ff00 */
[----:B------:R-:W-:Y:S01]  /*6fb0*/  @P1 VIADD R3, R2, 0xfffffff0 ;  /* 0xfffffff002031836 */ /* 0x000fe20000000000 */
[----:B------:R-:W-:Y:S06]  /*6fc0*/  @P2 BRA `(.L_x_124) ;  /* 0x00000000000c2947 */ /* 0x000fec0003800000 */
[----:B------:R-:W-:Y:S04]  /*6fd0*/  SHF.L.U32 R2, R92, 0x1f, RZ ;  /* 0x0000001f5c027819 */ /* 0x000fe800000006ff */
[----:B------:R-:W2:Y:S02]  /*6fe0*/  SYNCS.PHASECHK.TRANS64.TRYWAIT P1, [R5+URZ+0x100], R2 ;  /* 0x00010002050075a7 */ /* 0x000ea400080211ff */
[----:B--2---:R-:W-:Y:S05]  /*6ff0*/  @!P1 BRA `(.L_x_125) ;  /* 0x0000004400b09947 */ /* 0x004fea0003800000 */
.L_x_124:
[----:B------:R-:W-:Y:S05]  /*7000*/  BSYNC B0 ;  /* 0x0000000000007941 */ /* 0x000fea0003800000 */
.L_x_123:
[----:B------:R-:W-:Y:S01]  /*7010*/  ISETP.NE.AND P1, PT, R100, RZ, PT ;  /* 0x000000ff6400720c */ /* 0x000fe20003f25270 */
[----:B--2---:R-:W-:Y:S02]  /*7020*/  VIADD R5, R5, 0x120 ;  /* 0x0000012005057836 */ /* 0x004fe40000000000 */
[----:B------:R-:W-:Y:S03]  /*7030*/  VIADD R93, R93, 0x1 ;  /* 0x000000015d5d7836 */ /* 0x000fe60000000000 */
[----:B-1----:R-:W-:Y:S07]  /*7040*/  PRMT R0, R0, 0x654, R5 ;  /* 0x0000065400007816 */ /* 0x002fee0000000005 */
[----:B------:R1:W2:Y:S04]  /*7050*/  @P1 LDS.128 R72, [R4+UR43+0x300] ;  /* 0x0003002b04481984 */ /* 0x0002a80008000c00 */
[----:B------:R1:W1:Y:S01]  /*7060*/  @P1 LDS.128 R76, [R3] ;  /* 0x00000000034c1984 */ /* 0x0002620000000c00 */
[C---:B------:R-:W-:Y:S01]  /*7070*/  ISETP.NE.AND P1, PT, R93.reuse, 0x4, PT ;  /* 0x000000045d00780c */ /* 0x040fe20003f25270 */
[----:B------:R-:W-:Y:S01]  /*7080*/  @!PT LDS RZ, [RZ] ;  /* 0x00000000fffff984 */ /* 0x000fe20000000800 */
[----:B------:R-:W-:Y:S01]  /*7090*/  @!PT LDS RZ, [RZ] ;  /* 0x00000000fffff984 */ /* 0x000fe20000000800 */
[----:B------:R-:W-:Y:S01]  /*70a0*/  @!PT LDS RZ, [RZ] ;  /* 0x00000000fffff984 */ /* 0x000fe20000000800 */
[----:B------:R-:W-:Y:S01]  /*70b0*/  @!PT LDS RZ, [RZ] ;  /* 0x00000000fffff984 */ /* 0x000fe20000000800 */
[----:B------:R5:W-:Y:S06]  /*70c0*/  MEMBAR.ALL.CTA ;  /* 0x0000000000007992 */ /* 0x000bec0000008000 */
[----:B-----5:R-:W5:Y:S01]  /*70d0*/  FENCE.VIEW.ASYNC.S ;  /* 0x00000000000073c6 */ /* 0x020f620000000000 */
[----:B------:R-:W-:Y:S02]  /*70e0*/  SEL R5, RZ, 0x1, P1 ;  /* 0x00000001ff057807 */ /* 0x000fe40000800000 */
[----:B------:R-:W-:Y:S02]  /*70f0*/  SEL R93, R93, RZ, P1 ;  /* 0x000000ff5d5d7207 */ /* 0x000fe40000800000 */
[----:B------:R-:W-:Y:S01]  /*7100*/  LOP3.LUT R92, R92, R5, RZ, 0x3c, !PT ;  /* 0x000000055c5c7212 */ /* 0x000fe200078e3cff */
[----:B-----5:R1:W-:Y:S06]  /*7110*/  SYNCS.ARRIVE.TRANS64.RED.A1T0 RZ, [R0+URZ], RZ ;  /* 0x000000ff00ff79a7 */ /* 0x0203ec00081004ff */
.L_x_122:
[----:B------:R-:W-:Y:S05]  /*7120*/  BSYNC B1 ;  /* 0x0000000000017941 */ /* 0x000fea0003800000 */
.L_x_121:
[----:B-1----:R-:W-:Y:S04]  /*7130*/  SHF.R.U32.HI R0, RZ, 0x15, R39 ;  /* 0x00000015ff007819 */ /* 0x002fe80000011627 */
[----:B------:R-:W-:Y:S01]  /*7140*/  LOP3.LUT P1, RZ, R0, 0x3, R87, 0x48, !PT ;  /* 0x0000000300ff7812 */ /* 0x000fe20007824857 */
[----:B------:R-:W-:Y:S01]  /*7150*/  @!UPT UIADD3 URZ, UPT, UPT, URZ, URZ, URZ ;  /* 0x000000fffffff290 */ /* 0x000fe2000fffe0ff */
[----:B----4-:R-:W-:Y:S11]  /*7160*/  @P0 BRA `(.L_x_126) ;  /* 0x0000000000080947 */ /* 0x010ff60003800000 */
[----:B------:R-:W1:Y:S02]  /*7170*/  SYNCS.PHASECHK.TRANS64.TRYWAIT P0, [R90+URZ+0x170], R7 ;  /* 0x000170075a0075a7 */ /* 0x000e6400080011ff */
[----:B-1----:R-:W-:Y:S05]  /*7180*/  @!P0 BRA `(.L_x_127) ;  /* 0x0000004400608947 */ /* 0x002fea0003800000 */
.L_x_126:
[----:B------:R-:W-:Y:S05]  /*7190*/  @!P1 BRA `(.L_x_128) ;  /* 0x0000000000409947 */ /* 0x000fea0003800000 */
[----:B------:R-:W4:Y:S01]  /*71a0*/  LDCU.64 UR8, c[0x4][0x78] ;  /* 0x01000f00ff0877ac */ /* 0x000f220008000a00 */
[----:B------:R-:W-:Y:S01]  /*71b0*/  MOV R3, 0x0 ;  /* 0x0000000000037802 */ /* 0x000fe20000000f00 */
[----:B------:R-:W-:Y:S02]  /*71c0*/  HFMA2 R12, -RZ, RZ, 0, 5.9604644775390625e-08 ;  /* 0x00000001ff0c7431 */ /* 0x000fe400000001ff */
[----:B------:R-:W-:Y:S02]  /*71d0*/  IMAD.MOV.U32 R8, RZ, RZ, 0x192 ;  /* 0x00000192ff087424 */ /* 0x000fe400078e00ff */
[----:B------:R-:W-:Y:S01]  /*71e0*/  IMAD.MOV.U32 R13, RZ, RZ, RZ ;  /* 0x000000ffff0d7224 */ /* 0x000fe200078e00ff */
[----:B------:R-:W1:Y:S01]  /*71f0*/  LDCU.64 UR6, c[0x4][0x80] ;  /* 0x01001000ff0677ac */ /* 0x000e620008000a00 */
[----:B------:R-:W2:Y:S01]  /*7200*/  LDC.64 R2, c[0x4][R3] ;  /* 0x0100000003027b82 */ /* 0x000ea20000000a00 */
[----:B------:R-:W5:Y:S01]  /*7210*/  LDCU.64 UR4, c[0x4][0x18] ;  /* 0x01000300ff0477ac */ /* 0x000f620008000a00 */
[----:B----4-:R-:W-:Y:S01]  /*7220*/  MOV R5, UR9 ;  /* 0x0000000900057c02 */ /* 0x010fe20008000f00 */
[----:B------:R-:W-:Y:S01]  /*7230*/  IMAD.U32 R4, RZ, RZ, UR8 ;  /* 0x00000008ff047e24 */ /* 0x000fe2000f8e00ff */
[----:B-1----:R-:W-:Y:S01]  /*7240*/  MOV R7, UR7 ;  /* 0x0000000700077c02 */ /* 0x002fe20008000f00 */
[----:B------:R-:W-:Y:S01]  /*7250*/  IMAD.U32 R6, RZ, RZ, UR6 ;  /* 0x00000006ff067e24 */ /* 0x000fe2000f8e00ff */
[----:B-----5:R-:W-:Y:S01]  /*7260*/  MOV R11, UR5 ;  /* 0x00000005000b7c02 */ /* 0x020fe20008000f00 */
[----:B------:R-:W-:Y:S02]  /*7270*/  IMAD.U32 R10, RZ, RZ, UR4 ;  /* 0x00000004ff0a7e24 */ /* 0x000fe4000f8e00ff */
[----:B------:R-:W-:Y:S07]  /*7280*/  LEPC R20, `(.L_x_128) ;  /* 0x000000001014794e */ /* 0x000fee0000000000 */
[----:B--23--:R-:W-:Y:S05]  /*7290*/  CALL.ABS.NOINC R2 ;  /* 0x0000000002007343 */ /* 0x00cfea0003c00000 */
.L_x_128:
[-C--:B--2---:R-:W-:Y:S01]  /*72a0*/  F2FP.F16.E5M2.UNPACK_B R42, R72.reuse ;  /* 0x00000048ff2a723e */ /* 0x084fe200020004ff */
[----:B------:R-:W-:Y:S05]  /*72b0*/  WARPSYNC.ALL ;  /* 0x0000000000007948 */ /* 0x000fea0003800000 */
[----:B------:R-:W-:Y:S01]  /*72c0*/  R2UR UR4, R39 ;  /* 0x00000000270472ca */ /* 0x000fe200000e0000 */
[--C-:B------:R-:W-:Y:S01]  /*72d0*/  HADD2.F32 R40, -RZ, R42.reuse.H0_H0 ;  /* 0x2000002aff287230 */ /* 0x100fe20000004100 */
[----:B------:R-:W-:Y:S01]  /*72e0*/  F2FP.F16.E5M2.UNPACK_B R43, R72.H1 ;  /* 0x00000048ff2b723e */ /* 0x000fe200030004ff */
[----:B------:R-:W-:Y:S01]  /*72f0*/  HADD2.F32 R42, -RZ, R42.H1_H1 ;  /* 0x3000002aff2a7230 */ /* 0x000fe20000004100 */
[-C--:B------:R-:W-:Y:S01]  /*7300*/  F2FP.F16.E5M2.UNPACK_B R45, R73.reuse ;  /* 0x00000049ff2d723e */ /* 0x080fe200020004ff */
[----:B------:R-:W-:Y:S01]  /*7310*/  BSSY.RECONVERGENT B0, `(.L_x_129) ;  /* 0x000009e000007945 */ /* 0x000fe20003800200 */
[----:B------:R-:W-:Y:S01]  /*7320*/  F2FP.F16.E5M2.UNPACK_B R47, R73.H1 ;  /* 0x00000049ff2f723e */ /* 0x000fe200030004ff */
[--C-:B------:R-:W-:Y:S01]  /*7330*/  HADD2.F32 R44, -RZ, R43.reuse.H0_H0 ;  /* 0x2000002bff2c7230 */ /* 0x100fe20000004100 */
[-C--:B------:R-:W-:Y:S01]  /*7340*/  F2FP.F16.E5M2.UNPACK_B R49, R74.reuse ;  /* 0x0000004aff31723e */ /* 0x080fe200020004ff */
[----:B------:R-:W-:Y:S01]  /*7350*/  HADD2.F32 R46, -RZ, R43.H1_H1 ;  /* 0x3000002bff2e7230 */ /* 0x000fe20000004100 */
[----:B------:R-:W-:Y:S01]  /*7360*/  F2FP.F16.E5M2.UNPACK_B R51, R74.H1 ;  /* 0x0000004aff33723e */ /* 0x000fe200030004ff */
[--C-:B------:R-:W-:Y:S01]  /*7370*/  HADD2.F32 R43, -RZ, R45.reuse.H0_H0 ;  /* 0x2000002dff2b7230 */ /* 0x100fe20000004100 */
[-C--:B------:R-:W-:Y:S01]  /*7380*/  F2FP.F16.E5M2.UNPACK_B R53, R75.reuse ;  /* 0x0000004bff35723e */ /* 0x080fe200020004ff */
[----:B-1----:R-:W3:Y:S01]  /*7390*/  LDTM.x32 R4, tmem[UR4] ;  /* 0x00000004000479ee */ /* 0x002ee200082c0000 */
[----:B------:R-:W-:Y:S01]  /*73a0*/  F2FP.F16.E5M2.UNPACK_B R55, R75.H1 ;  /* 0x0000004bff37723e */ /* 0x000fe200030004ff */
[----:B------:R-:W-:Y:S01]  /*73b0*/  HADD2.F32 R48, -RZ, R45.H1_H1 ;  /* 0x3000002dff307230 */ /* 0x000fe20000004100 */
[-C--:B------:R-:W-:Y:S01]  /*73c0*/  F2FP.F16.E5M2.UNPACK_B R57, R76.reuse ;  /* 0x0000004cff39723e */ /* 0x080fe200020004ff */
[----:B------:R-:W-:Y:S01]  /*73d0*/  HADD2.F32 R52, -RZ, R49.H1_H1 ;  /* 0x30000031ff347230 */ /* 0x000fe20000004100 */
[----:B------:R-:W-:Y:S01]  /*73e0*/  IADD3 R112, PT, PT, R84, UR43, RZ ;  /* 0x0000002b54707c10 */ /* 0x000fe2000fffe0ff */
[----:B------:R-:W-:Y:S01]  /*73f0*/  HADD2.F32 R56, -RZ, R53.H1_H1 ;  /* 0x30000035ff387230 */ /* 0x000fe20000004100 */
[----:B------:R-:W-:Y:S01]  /*7400*/  MOV R101, 0x10 ;  /* 0x0000001000657802 */ /* 0x000fe20000000f00 */
[----:B------:R-:W-:Y:S01]  /*7410*/  HADD2.F32 R60, -RZ, R57.H1_H1 ;  /* 0x30000039ff3c7230 */ /* 0x000fe20000004100 */
[----:B------:R-:W-:Y:S01]  /*7420*/  LOP3.LUT P5, RZ, R85, 0x80, RZ, 0xc0, !PT ;  /* 0x0000008055ff7812 */ /* 0x000fe200078ac0ff */
[--C-:B------:R-:W-:Y:S01]  /*7430*/  HADD2.F32 R45, -RZ, R47.reuse.H0_H0 ;  /* 0x2000002fff2d7230 */ /* 0x100fe20000004100 */
[----:B------:R-:W-:Y:S01]  /*7440*/  F2FP.F16.E5M2.UNPACK_B R59, R76.H1 ;  /* 0x0000004cff3b723e */ /* 0x000fe200030004ff */
[----:B------:R-:W-:Y:S01]  /*7450*/  HADD2.F32 R50, -RZ, R47.H1_H1 ;  /* 0x3000002fff327230 */ /* 0x000fe20000004100 */
[----:B------:R-:W-:Y:S01]  /*7460*/  SEL R101, R101, 0xfffffff0, !P5 ;  /* 0xfffffff065657807 */ /* 0x000fe20006800000 */
[----:B------:R-:W-:Y:S01]  /*7470*/  HADD2.F32 R47, -RZ, R49.H0_H0 ;  /* 0x20000031ff2f7230 */ /* 0x000fe20000004100 */
[-C--:B------:R-:W-:Y:S01]  /*7480*/  F2FP.F16.E5M2.UNPACK_B R61, R77.reuse ;  /* 0x0000004dff3d723e */ /* 0x080fe200020004ff */
[--C-:B------:R-:W-:Y:S01]  /*7490*/  HADD2.F32 R49, -RZ, R51.reuse.H0_H0 ;  /* 0x20000033ff317230 */ /* 0x100fe20000004100 */
[----:B------:R-:W-:Y:S01]  /*74a0*/  F2FP.F16.E5M2.UNPACK_B R63, R77.H1 ;  /* 0x0000004dff3f723e */ /* 0x000fe200030004ff */
[----:B------:R-:W-:Y:S01]  /*74b0*/  HADD2.F32 R54, -RZ, R51.H1_H1 ;  /* 0x30000033ff367230 */ /* 0x000fe20000004100 */
[-C--:B------:R-:W-:Y:S01]  /*74c0*/  F2FP.F16.E5M2.UNPACK_B R65, R78.reuse ;  /* 0x0000004eff41723e */ /* 0x080fe200020004ff */
[----:B------:R-:W-:Y:S01]  /*74d0*/  HADD2.F32 R51, -RZ, R53.H0_H0 ;  /* 0x20000035ff337230 */ /* 0x000fe20000004100 */
[----:B------:R-:W-:Y:S01]  /*74e0*/  F2FP.F16.E5M2.UNPACK_B R67, R78.H1 ;  /* 0x0000004eff43723e */ /* 0x000fe200030004ff */
[----:B------:R-:W-:Y:S01]  /*74f0*/  HADD2.F32 R64, -RZ, R61.H1_H1 ;  /* 0x3000003dff407230 */ /* 0x000fe20000004100 */
[----:B------:R-:W-:Y:S01]  /*7500*/  ISETP.NE.AND P0, PT, R97, RZ, PT ;  /* 0x000000ff6100720c */ /* 0x000fe20003f05270 */
[C---:B---3--:R-:W-:Y:S01]  /*7510*/  FMUL R0, R38.reuse, R4 ;  /* 0x0000000426007220 */ /* 0x048fe20000400000 */
[C---:B------:R-:W-:Y:S01]  /*7520*/  FMUL R2, R38.reuse, R5 ;  /* 0x0000000526027220 */ /* 0x040fe20000400000 */
[C---:B------:R-:W-:Y:S01]  /*7530*/  FMUL R4, R38.reuse, R8 ;  /* 0x0000000826047220 */ /* 0x040fe20000400000 */
[C---:B------:R-:W-:Y:S01]  /*7540*/  FMUL R5, R38.reuse, R9 ;  /* 0x0000000926057220 */ /* 0x040fe20000400000 */
[C---:B------:R-:W-:Y:S01]  /*7550*/  FFMA R0, R41.reuse, R40, R0 ;  /* 0x0000002829007223 */ /* 0x040fe20000000000 */
[C---:B------:R-:W-:Y:S01]  /*7560*/  FFMA R2, R41.reuse, R42, R2 ;  /* 0x0000002a29027223 */ /* 0x040fe20000000002 */
[C---:B------:R-:W-:Y:S01]  /*7570*/  FMUL R8, R38.reuse, R12 ;  /* 0x0000000c26087220 */ /* 0x040fe20000400000 */
[C---:B------:R-:W-:Y:S01]  /*7580*/  FMUL R9, R38.reuse, R13 ;  /* 0x0000000d26097220 */ /* 0x040fe20000400000 */
[C---:B------:R-:W-:Y:S01]  /*7590*/  FMUL R12, R38.reuse, R16 ;  /* 0x00000010260c7220 */ /* 0x040fe20000400000 */
[C---:B------:R-:W-:Y:S01]  /*75a0*/  FMUL R13, R38.reuse, R17 ;  /* 0x00000011260d7220 */ /* 0x040fe20000400000 */
[C---:B------:R-:W-:Y:S01]  /*75b0*/  FMUL R16, R38.reuse, R20 ;  /* 0x0000001426107220 */ /* 0x040fe20000400000 */
[C---:B------:R-:W-:Y:S01]  /*75c0*/  FMUL R17, R38.reuse, R21 ;  /* 0x0000001526117220 */ /* 0x040fe20000400000 */
[C---:B------:R-:W-:Y:S01]  /*75d0*/  FMUL R20, R38.reuse, R24 ;  /* 0x0000001826147220 */ /* 0x040fe20000400000 */
[C---:B------:R-:W-:Y:S01]  /*75e0*/  FMUL R21, R38.reuse, R25 ;  /* 0x0000001926157220 */ /* 0x040fe20000400000 */
[----:B------:R-:W-:Y:S02]  /*75f0*/  HADD2.F32 R68, -RZ, R65.H1_H1 ;  /* 0x30000041ff447230 */ /* 0x000fe40000004100 */
[C---:B------:R-:W-:Y:S01]  /*7600*/  FMUL R24, R38.reuse, R28 ;  /* 0x0000001c26187220 */ /* 0x040fe20000400000 */
[C---:B------:R-:W-:Y:S01]  /*7610*/  FMUL R25, R38.reuse, R29 ;  /* 0x0000001d26197220 */ /* 0x040fe20000400000 */
[C---:B------:R-:W-:Y:S01]  /*7620*/  FMUL R28, R38.reuse, R32 ;  /* 0x00000020261c7220 */ /* 0x040fe20000400000 */
[C---:B------:R-:W-:Y:S01]  /*7630*/  FMUL R29, R38.reuse, R33 ;  /* 0x00000021261d7220 */ /* 0x040fe20000400000 */
[C---:B------:R-:W-:Y:S01]  /*7640*/  FMUL R3, R38.reuse, R6 ;  /* 0x0000000626037220 */ /* 0x040fe20000400000 */
[C---:B------:R-:W-:Y:S01]  /*7650*/  FMUL R7, R38.reuse, R7 ;  /* 0x0000000726077220 */ /* 0x040fe20000400000 */
[----:B------:R-:W-:Y:S01]  /*7660*/  FMUL R6, R38, R10 ;  /* 0x0000000a26067220 */ /* 0x000fe20000400000 */
[-C--:B------:R-:W-:Y:S01]  /*7670*/  F2FP.F16.E5M2.UNPACK_B R40, R79.reuse ;  /* 0x0000004fff28723e */ /* 0x080fe200020004ff */
[C---:B------:R-:W-:Y:S01]  /*7680*/  FFMA R3, R41.reuse, R44, R3 ;  /* 0x0000002c29037223 */ /* 0x040fe20000000003 */
[C---:B------:R-:W-:Y:S01]  /*7690*/  FFMA R7, R41.reuse, R46, R7 ;  /* 0x0000002e29077223 */ /* 0x040fe20000000007 */
[----:B------:R-:W-:Y:S01]  /*76a0*/  F2FP.F16.E5M2.UNPACK_B R42, R79.H1 ;  /* 0x0000004fff2a723e */ /* 0x000fe200030004ff */
[C---:B------:R-:W-:Y:S01]  /*76b0*/  FFMA R4, R41.reuse, R43, R4 ;  /* 0x0000002b29047223 */ /* 0x040fe20000000004 */
[C---:B------:R-:W-:Y:S01]  /*76c0*/  FFMA R5, R41.reuse, R48, R5 ;  /* 0x0000003029057223 */ /* 0x040fe20000000005 */
[----:B------:R-:W-:Y:S01]  /*76d0*/  ISETP.NE.AND P6, PT, R102, RZ, PT ;  /* 0x000000ff6600720c */ /* 0x000fe20003fc5270 */
[----:B------:R-:W-:Y:S01]  /*76e0*/  FFMA R6, R41, R45, R6 ;  /* 0x0000002d29067223 */ /* 0x000fe20000000006 */
[----:B------:R-:W-:Y:S01]  /*76f0*/  F2FP.SATFINITE.E5M2.F32.PACK_AB_MERGE_C R99, R7, R3, RZ ;  /* 0x000000030763723e */ /* 0x000fe200048060ff */
[C---:B------:R-:W-:Y:S01]  /*7700*/  FMUL R11, R38.reuse, R11 ;  /* 0x0000000b260b7220 */ /* 0x040fe20000400000 */
[C---:B------:R-:W-:Y:S01]  /*7710*/  FMUL R10, R38.reuse, R14 ;  /* 0x0000000e260a7220 */ /* 0x040fe20000400000 */
[----:B------:R-:W-:Y:S01]  /*7720*/  FMUL R15, R38, R15 ;  /* 0x0000000f260f7220 */ /* 0x000fe20000400000 */
[----:B------:R-:W-:Y:S01]  /*7730*/  F2FP.SATFINITE.E5M2.F32.PACK_AB_MERGE_C R104, R2, R0, R99 ;  /* 0x000000000268723e */ /* 0x000fe20004806063 */
[C---:B------:R-:W-:Y:S01]  /*7740*/  FFMA R11, R41.reuse, R50, R11 ;  /* 0x00000032290b7223 */ /* 0x040fe2000000000b */
[----:B------:R-:W-:Y:S01]  /*7750*/  IADD3 R99, PT, PT, R112, R101, RZ ;  /* 0x0000006570637210 */ /* 0x000fe20007ffe0ff */
[C---:B------:R-:W-:Y:S01]  /*7760*/  FFMA R8, R41.reuse, R47, R8 ;  /* 0x0000002f29087223 */ /* 0x040fe20000000008 */
[----:B------:R-:W-:Y:S01]  /*7770*/  FFMA R9, R41, R52, R9 ;  /* 0x0000003429097223 */ /* 0x000fe20000000009 */
[--C-:B------:R-:W-:Y:S01]  /*7780*/  HADD2.F32 R53, -RZ, R55.reuse.H0_H0 ;  /* 0x20000037ff357230 */ /* 0x100fe20000004100 */
[----:B------:R-:W-:Y:S01]  /*7790*/  F2FP.SATFINITE.E5M2.F32.PACK_AB_MERGE_C R105, R11, R6, RZ ;  /* 0x000000060b69723e */ /* 0x000fe200048060ff */
[C---:B------:R-:W-:Y:S01]  /*77a0*/  FFMA R10, R41.reuse, R49, R10 ;  /* 0x00000031290a7223 */ /* 0x040fe2000000000a */
[C---:B------:R-:W-:Y:S01]  /*77b0*/  FFMA R15, R41.reuse, R54, R15 ;  /* 0x00000036290f7223 */ /* 0x040fe2000000000f */
[----:B------:R-:W-:Y:S01]  /*77c0*/  FFMA R12, R41, R51, R12 ;  /* 0x00000033290c7223 */ /* 0x000fe2000000000c */
[----:B------:R-:W-:Y:S01]  /*77d0*/  F2FP.SATFINITE.E5M2.F32.PACK_AB_MERGE_C R105, R5, R4, R105 ;  /* 0x000000040569723e */ /* 0x000fe20004806069 */
[----:B------:R-:W-:Y:S01]  /*77e0*/  FFMA R13, R41, R56, R13 ;  /* 0x00000038290d7223 */ /* 0x000fe2000000000d */
[----:B------:R-:W-:Y:S01]  /*77f0*/  HADD2.F32 R58, -RZ, R55.H1_H1 ;  /* 0x30000037ff3a7230 */ /* 0x000fe20000004100 */
[----:B------:R-:W-:Y:S01]  /*7800*/  F2FP.SATFINITE.E5M2.F32.PACK_AB_MERGE_C R106, R15, R10, RZ ;  /* 0x0000000a0f6a723e */ /* 0x000fe200048060ff */
[----:B------:R-:W-:Y:S02]  /*7810*/  HADD2.F32 R55, -RZ, R57.H0_H0 ;  /* 0x20000039ff377230 */ /* 0x000fe40000004100 */
[C---:B------:R-:W-:Y:S01]  /*7820*/  FMUL R14, R38.reuse, R18 ;  /* 0x00000012260e7220 */ /* 0x040fe20000400000 */
[C---:B------:R-:W-:Y:S01]  /*7830*/  FMUL R19, R38.reuse, R19 ;  /* 0x0000001326137220 */ /* 0x040fe20000400000 */
[--C-:B------:R-:W-:Y:S02]  /*7840*/  HADD2.F32 R57, -RZ, R59.reuse.H0_H0 ;  /* 0x2000003bff397230 */ /* 0x100fe40000004100 */
[C---:B------:R-:W-:Y:S01]  /*7850*/  FMUL R18, R38.reuse, R22 ;  /* 0x0000001626127220 */ /* 0x040fe20000400000 */
[C---:B------:R-:W-:Y:S01]  /*7860*/  FFMA R14, R41.reuse, R53, R14 ;  /* 0x00000035290e7223 */ /* 0x040fe2000000000e */
[----:B------:R-:W-:Y:S02]  /*7870*/  HADD2.F32 R62, -RZ, R59.H1_H1 ;  /* 0x3000003bff3e7230 */ /* 0x000fe40000004100 */
[C---:B------:R-:W-:Y:S01]  /*7880*/  FFMA R19, R41.reuse, R58, R19 ;  /* 0x0000003a29137223 */ /* 0x040fe20000000013 */
[----:B------:R-:W-:Y:S02]  /*7890*/  HADD2.F32 R59, -RZ, R61.H0_H0 ;  /* 0x2000003dff3b7230 */ /* 0x000fe40000004100 */
[C---:B------:R-:W-:Y:S01]  /*78a0*/  FMUL R23, R38.reuse, R23 ;  /* 0x0000001726177220 */ /* 0x040fe20000400000 */
[C---:B------:R-:W-:Y:S01]  /*78b0*/  FFMA R16, R41.reuse, R55, R16 ;  /* 0x0000003729107223 */ /* 0x040fe20000000010 */
[C---:B------:R-:W-:Y:S01]  /*78c0*/  FFMA R17, R41.reuse, R60, R17 ;  /* 0x0000003c29117223 */ /* 0x040fe20000000011 */
[--C-:B------:R-:W-:Y:S02]  /*78d0*/  HADD2.F32 R61, -RZ, R63.reuse.H0_H0 ;  /* 0x2000003fff3d7230 */ /* 0x100fe40000004100 */
[C---:B------:R-:W-:Y:S01]  /*78e0*/  FFMA R18, R41.reuse, R57, R18 ;  /* 0x0000003929127223 */ /* 0x040fe20000000012 */
[----:B------:R-:W-:Y:S02]  /*78f0*/  HADD2.F32 R66, -RZ, R63.H1_H1 ;  /* 0x3000003fff427230 */ /* 0x000fe40000004100 */
[C---:B------:R-:W-:Y:S01]  /*7900*/  FMUL R22, R38.reuse, R26 ;  /* 0x0000001a26167220 */ /* 0x040fe20000400000 */
[----:B------:R-:W-:Y:S02]  /*7910*/  HADD2.F32 R63, -RZ, R65.H0_H0 ;  /* 0x20000041ff3f7230 */ /* 0x000fe40000004100 */
[C---:B------:R-:W-:Y:S01]  /*7920*/  FFMA R23, R41.reuse, R62, R23 ;  /* 0x0000003e29177223 */ /* 0x040fe20000000017 */
[C---:B------:R-:W-:Y:S01]  /*7930*/  FMUL R27, R38.reuse, R27 ;  /* 0x0000001b261b7220 */ /* 0x040fe20000400000 */
[C---:B------:R-:W-:Y:S01]  /*7940*/  FFMA R20, R41.reuse, R59, R20 ;  /* 0x0000003b29147223 */ /* 0x040fe20000000014 */
[C---:B------:R-:W-:Y:S01]  /*7950*/  FFMA R21, R41.reuse, R64, R21 ;  /* 0x0000004029157223 */ /* 0x040fe20000000015 */
[--C-:B------:R-:W-:Y:S02]  /*7960*/  HADD2.F32 R65, -RZ, R67.reuse.H0_H0 ;  /* 0x20000043ff417230 */ /* 0x100fe40000004100 */
[C---:B------:R-:W-:Y:S01]  /*7970*/  FFMA R22, R41.reuse, R61, R22 ;  /* 0x0000003d29167223 */ /* 0x040fe20000000016 */
[----:B------:R-:W-:Y:S02]  /*7980*/  HADD2.F32 R70, -RZ, R67.H1_H1 ;  /* 0x30000043ff467230 */ /* 0x000fe40000004100 */
[C---:B------:R-:W-:Y:S01]  /*7990*/  FMUL R26, R38.reuse, R30 ;  /* 0x0000001e261a7220 */ /* 0x040fe20000400000 */
[--C-:B------:R-:W-:Y:S02]  /*79a0*/  HADD2.F32 R67, -RZ, R40.reuse.H0_H0 ;  /* 0x20000028ff437230 */ /* 0x100fe40000004100 */
[C---:B------:R-:W-:Y:S01]  /*79b0*/  FFMA R27, R41.reuse, R66, R27 ;  /* 0x00000042291b7223 */ /* 0x040fe2000000001b */
[C---:B------:R-:W-:Y:S01]  /*79c0*/  FMUL R31, R38.reuse, R31 ;  /* 0x0000001f261f7220 */ /* 0x040fe20000400000 */
[C---:B------:R-:W-:Y:S01]  /*79d0*/  FFMA R24, R41.reuse, R63, R24 ;  /* 0x0000003f29187223 */ /* 0x040fe20000000018 */
[----:B------:R-:W-:Y:S02]  /*79e0*/  HADD2.F32 R40, -RZ, R40.H1_H1 ;  /* 0x30000028ff287230 */ /* 0x000fe40000004100 */
[C---:B------:R-:W-:Y:S01]  /*79f0*/  FFMA R25, R41.reuse, R68, R25 ;  /* 0x0000004429197223 */ /* 0x040fe20000000019 */
[--C-:B------:R-:W-:Y:S02]  /*7a00*/  HADD2.F32 R69, -RZ, R42.reuse.H0_H0 ;  /* 0x2000002aff457230 */ /* 0x100fe40000004100 */
[C---:B------:R-:W-:Y:S01]  /*7a10*/  FFMA R26, R41.reuse, R65, R26 ;  /* 0x00000041291a7223 */ /* 0x040fe2000000001a */
[----:B------:R-:W-:Y:S02]  /*7a20*/  HADD2.F32 R42, -RZ, R42.H1_H1 ;  /* 0x3000002aff2a7230 */ /* 0x000fe40000004100 */
[C---:B------:R-:W-:Y:S01]  /*7a30*/  FMUL R30, R38.reuse, R34 ;  /* 0x00000022261e7220 */ /* 0x040fe20000400000 */
[----:B------:R-:W-:Y:S01]  /*7a40*/  FFMA R31, R41, R70, R31 ;  /* 0x00000046291f7223 */ /* 0x000fe2000000001f */
[----:B------:R-:W-:Y:S01]  /*7a50*/  FMUL R35, R38, R35 ;  /* 0x0000002326237220 */ /* 0x000fe20000400000 */
[----:B------:R-:W-:Y:S01]  /*7a60*/  F2FP.SATFINITE.E5M2.F32.PACK_AB_MERGE_C R107, R19, R14, RZ ;  /* 0x0000000e136b723e */ /* 0x000fe200048060ff */
[C---:B------:R-:W-:Y:S01]  /*7a70*/  FFMA R28, R41.reuse, R67, R28 ;  /* 0x00000043291c7223 */ /* 0x040fe2000000001c */
[C---:B------:R-:W-:Y:S01]  /*7a80*/  FFMA R29, R41.reuse, R40, R29 ;  /* 0x00000028291d7223 */ /* 0x040fe2000000001d */
[C---:B------:R-:W-:Y:S01]  /*7a90*/  FFMA R30, R41.reuse, R69, R30 ;  /* 0x00000045291e7223 */ /* 0x040fe2000000001e */
[----:B------:R-:W-:Y:S01]  /*7aa0*/  FFMA R35, R41, R42, R35 ;  /* 0x0000002a29237223 */ /* 0x000fe20000000023 */
[----:B------:R-:W-:Y:S02]  /*7ab0*/  F2FP.SATFINITE.E5M2.F32.PACK_AB_MERGE_C R106, R9, R8, R106 ;  /* 0x00000008096a723e */ /* 0x000fe4000480606a */
[----:B------:R-:W-:Y:S02]  /*7ac0*/  F2FP.SATFINITE.E5M2.F32.PACK_AB_MERGE_C R107, R13, R12, R107 ;  /* 0x0000000c0d6b723e */ /* 0x000fe4000480606b */
[----:B------:R-:W-:Y:S02]  /*7ad0*/  F2FP.SATFINITE.E5M2.F32.PACK_AB_MERGE_C R108, R23, R18, RZ ;  /* 0x00000012176c723e */ /* 0x000fe400048060ff */
[----:B------:R-:W-:Y:S01]  /*7ae0*/  F2FP.SATFINITE.E5M2.F32.PACK_AB_MERGE_C R109, R27, R22, RZ ;  /* 0x000000161b6d723e */ /* 0x000fe200048060ff */
[----:B------:R1:W-:Y:S01]  /*7af0*/  STS.128 [R84+UR43+0x4300], R104 ;  /* 0x0043006854007988 */ /* 0x0003e20008000c2b */
[----:B------:R-:W-:Y:S02]  /*7b00*/  F2FP.SATFINITE.E5M2.F32.PACK_AB_MERGE_C R103, R31, R26, RZ ;  /* 0x0000001a1f67723e */ /* 0x000fe400048060ff */
[----:B------:R-:W-:Y:S02]  /*7b10*/  F2FP.SATFINITE.E5M2.F32.PACK_AB_MERGE_C R113, R35, R30, RZ ;  /* 0x0000001e2371723e */ /* 0x000fe400048060ff */
[----:B------:R-:W-:Y:S02]  /*7b20*/  F2FP.SATFINITE.E5M2.F32.PACK_AB_MERGE_C R108, R17, R16, R108 ;  /* 0x00000010116c723e */ /* 0x000fe4000480606c */
[----:B------:R-:W-:Y:S02]  /*7b30*/  F2FP.SATFINITE.E5M2.F32.PACK_AB_MERGE_C R109, R21, R20, R109 ;  /* 0x00000014156d723e */ /* 0x000fe4000480606d */
[----:B------:R-:W-:Y:S02]  /*7b40*/  F2FP.SATFINITE.E5M2.F32.PACK_AB_MERGE_C R110, R25, R24, R103 ;  /* 0x00000018196e723e */ /* 0x000fe40004806067 */
[----:B------:R-:W-:Y:S02]  /*7b50*/  F2FP.SATFINITE.E5M2.F32.PACK_AB_MERGE_C R111, R29, R28, R113 ;  /* 0x0000001c1d6f723e */ /* 0x000fe40004806071 */
[----:B------:R-:W-:Y:S02]  /*7b60*/  LEA R103, R93, UR43, 0x3 ;  /* 0x0000002b5d677c11 */ /* 0x000fe4000f8e18ff */
[----:B------:R-:W-:Y:S01]  /*7b70*/  @P6 SHF.L.U32 R112, R92, 0x1f, RZ ;  /* 0x0000001f5c706819 */ /* 0x000fe200000006ff */
[----:B------:R1:W-:Y:S01]  /*7b80*/  STS.128 [R99+0x4300], R108 ;  /* 0x0043006c63007388 */ /* 0x0003e20000000c00 */
[----:B------:R-:W-:Y:S01]  /*7b90*/  @!PT LDS RZ, [RZ] ;  /* 0x00000000fffff984 */ /* 0x000fe20000000800 */
[----:B------:R-:W-:Y:S01]  /*7ba0*/  @!PT LDS RZ, [RZ] ;  /* 0x00000000fffff984 */ /* 0x000fe20000000800 */
[----:B------:R-:W-:Y:S01]  /*7bb0*/  @!PT LDS RZ, [RZ] ;  /* 0x00000000fffff984 */ /* 0x000fe20000000800 */
[----:B------:R-:W-:Y:S01]  /*7bc0*/  @!PT LDS RZ, [RZ] ;  /* 0x00000000fffff984 */ /* 0x000fe20000000800 */
[----:B------:R2:W-:Y:S07]  /*7bd0*/  MEMBAR.ALL.CTA ;  /* 0x0000000000007992 */ /* 0x0005ee0000008000 */
[----:B--2---:R-:W2:Y:S02]  /*7be0*/  FENCE.VIEW.ASYNC.S ;  /* 0x00000000000073c6 */ /* 0x004ea40000000000 */
[----:B--2---:R-:W-:Y:S06]  /*7bf0*/  BAR.SYNC.DEFER_BLOCKING 0x1, 0x80 ;  /* 0x0042000000007b1d */ /* 0x004fec0000010000 */
[----:B------:R-:W-:Y:S05]  /*7c00*/  @P0 BRA `(.L_x_130) ;  /* 0x0000000000380947 */ /* 0x000fea0003800000 */
[----:B------:R-:W-:Y:S01]  /*7c10*/  UIADD3 UR4, UPT, UPT, UR43, 0x4300, URZ ;  /* 0x000043002b047890 */ /* 0x000fe2000fffe0ff */
[----:B------:R-:W-:Y:S01]  /*7c20*/  UMOV UR51, UR36 ;  /* 0x0000002400337c82 */ /* 0x000fe20008000000 */
[----:B------:R-:W-:Y:S02]  /*7c30*/  UIADD3 UR9, UPT, UPT, UR49, 0x80, URZ ;  /* 0x0000008031097890 */ /* 0x000fe4000fffe0ff */
[----:B------:R-:W-:Y:S02]  /*7c40*/  UIADD3 UR8, UPT, UPT, UR43, 0x4b00, URZ ;  /* 0x00004b002b087890 */ /* 0x000fe4000fffe0ff */
[----:B------:R-:W-:Y:S01]  /*7c50*/  MOV R96, UR4 ;  /* 0x0000000400607c02 */ /* 0x000fe20008000f00 */
[----:B------:R-:W-:Y:S01]  /*7c60*/  UIADD3 UR4, UP0, UPT, UR62, 0x680, URZ ;  /* 0x000006803e047890 */ /* 0x000fe2000ff1e0ff */
[----:B------:R-:W-:Y:S02]  /*7c70*/  UMOV UR10, UR50 ;  /* 0x00000032000a7c82 */ /* 0x000fe40008000000 */
[----:B------:R-:W-:Y:S01]  /*7c80*/  R2UR UR48, R96 ;  /* 0x00000000603072ca */ /* 0x000fe200000e0000 */
[----:B------:R-:W-:Y:S01]  /*7c90*/  UIADD3.X UR5, UPT, UPT, URZ, UR63, URZ, UP0, !UPT ;  /* 0x0000003fff057290 */ /* 0x000fe200087fe4ff */
[----:B------:R-:W-:Y:S11]  /*7ca0*/  UMOV UR11, UR36 ;  /* 0x00000024000b7c82 */ /* 0x000ff60008000000 */
[----:B------:R2:W-:Y:S01]  /*7cb0*/  UTMASTG.3D [UR48], [UR4] ;  /* 0x00000030040073b5 */ /* 0x0005e20008010000 */
[----:B------:R2:W-:Y:S01]  /*7cc0*/  UTMASTG.3D [UR8], [UR4] ;  /* 0x00000008040073b5 */ /* 0x0005e20008010000 */
[----:B------:R0:W-:Y:S01]  /*7cd0*/  UTMACMDFLUSH ;  /* 0x00000000000079b7 */ /* 0x0001e20000000000 */
[----:B--2---:R-:W-:Y:S04]  /*7ce0*/  DEPBAR.LE SB0, 0x1 ;  /* 0x000080400000791a */ /* 0x004fe80000000000 */
.L_x_130:
[----:B------:R-:W-:Y:S05]  /*7cf0*/  BSYNC.RECONVERGENT B0 ;  /* 0x0000000000007941 */ /* 0x000fea0003800200 */
.L_x_129:
[----:B------:R-:W-:Y:S06]  /*7d00*/  BAR.SYNC.DEFER_BLOCKING 0x1, 0x80 ;  /* 0x0042000000007b1d */ /* 0x000fec0000010000 */
[----:B------:R-:W2:Y:S01]  /*7d10*/  @P6 SYNCS.PHASECHK.TRANS64.TRYWAIT P0, [R103+URZ+0x100], R112 ;  /* 0x00010070670065a7 */ /* 0x000ea200080011ff */
[----:B------:R-:W-:Y:S01]  /*7d20*/  BSSY B1, `(.L_x_131) ;  /* 0x0000020000017945 */ /* 0x000fe20003800000 */
[----:B--2---:R-:W-:Y:S03]  /*7d30*/  @P6 SEL R71, RZ, 0x1, !P0 ;  /* 0x00000001ff476807 */ /* 0x004fe60004000000 */
[----:B------:R-:W-:Y:S05]  /*7d40*/  @!P6 BRA `(.L_x_132) ;  /* 0x000000000074e947 */ /* 0x000fea0003800000 */
[----:B------:R-:W-:Y:S01]  /*7d50*/  ISETP.NE.AND P1, PT, R100, RZ, PT ;  /* 0x000000ff6400720c */ /* 0x000fe20003f25270 */
[----:B------:R-:W2:Y:S01]  /*7d60*/  S2R R0, SR_CgaCtaId ;  /* 0x0000000000007919 */ /* 0x000ea20000008800 */
[----:B------:R-:W-:Y:S01]  /*7d70*/  ISETP.NE.AND P0, PT, R71, RZ, PT ;  /* 0x000000ff4700720c */ /* 0x000fe20003f05270 */
[----:B------:R-:W-:Y:S10]  /*7d80*/  BSSY B0, `(.L_x_133) ;  /* 0x0000008000007945 */ /* 0x000ff40003800000 */
[----:B------:R-:W-:Y:S05]  /*7d90*/  @P1 IMAD R2, R93, 0x1000, R84 ;  /* 0x000010005d021824 */ /* 0x000fea00078e0254 */
[----:B------:R-:W-:Y:S05]  /*7da0*/  @P1 IADD3 R4, PT, PT, R2, UR43, RZ ;  /* 0x0000002b02041c10 */ /* 0x000fea000fffe0ff */
[----:B------:R-:W-:Y:S01]  /*7db0*/  @P1 IMAD.IADD R3, R4, 0x1, R101 ;  /* 0x0000000104031824 */ /* 0x000fe200078e0265 */
[----:B------:R-:W-:Y:S06]  /*7dc0*/  @P0 BRA `(.L_x_134) ;  /* 0x00000000000c0947 */ /* 0x000fec0003800000 */
[----:B------:R-:W-:Y:S04]  /*7dd0*/  SHF.L.U32 R4, R92, 0x1f, RZ ;  /* 0x0000001f5c047819 */ /* 0x000fe800000006ff */
[----:B------:R-:W3:Y:S02]  /*7de0*/  SYNCS.PHASECHK.TRANS64.TRYWAIT P0, [R103+URZ+0x100], R4 ;  /* 0x00010004670075a7 */ /* 0x000ee400080011ff */
[----:B---3--:R-:W-:Y:S05]  /*7df0*/  @!P0 BRA `(.L_x_135) ;  /* 0x0000003800588947 */ /* 0x008fea0003800000 */
.L_x_134:
[----:B------:R-:W-:Y:S05]  /*7e00*/  BSYNC B0 ;  /* 0x0000000000007941 */ /* 0x000fea0003800000 */
.L_x_133:
[----:B------:R-:W-:Y:S01]  /*7e10*/  ISETP.NE.AND P0, PT, R100, RZ, PT ;  /* 0x000000ff6400720c */ /* 0x000fe20003f05270 */
[----:B---3--:R-:W-:Y:S02]  /*7e20*/  VIADD R103, R103, 0x120 ;  /* 0x0000012067677836 */ /* 0x008fe40000000000 */
[----:B------:R-:W-:Y:S03]  /*7e30*/  VIADD R93, R93, 0x1 ;  /* 0x000000015d5d7836 */ /* 0x000fe60000000000 */
[----:B--2---:R-:W-:Y:S07]  /*7e40*/  PRMT R0, R0, 0x654, R103 ;  /* 0x0000065400007816 */ /* 0x004fee0000000067 */
[----:B------:R2:W3:Y:S04]  /*7e50*/  @P0 LDS.128 R72, [R2+UR43+0x300] ;  /* 0x0003002b02480984 */ /* 0x0004e80008000c00 */
[----:B------:R2:W4:Y:S01]  /*7e60*/  @P0 LDS.128 R76, [R3+0x300] ;  /* 0x00030000034c0984 */ /* 0x0005220000000c00 */
        /* <DEDUP_REMOVED lines=11> */
.L_x_132:
[----:B------:R-:W-:Y:S05]  /*7f20*/  BSYNC B1 ;  /* 0x0000000000017941 */ /* 0x000fea0003800000 */
.L_x_131:
[----:B--2---:R-:W-:Y:S05]  /*7f30*/  VIADD R0, R39, 0x20 ;  /* 0x0000002027007836 */ /* 0x004fea0000000000 */
[----:B------:R-:W-:Y:S04]  /*7f40*/  SHF.R.U32.HI R0, RZ, 0x15, R0 ;  /* 0x00000015ff007819 */ /* 0x000fe80000011600 */
[----:B------:R-:W-:Y:S11]  /*7f50*/  LOP3.LUT P0, RZ, R0, 0x3, R87, 0x48, !PT ;  /* 0x0000000300ff7812 */ /* 0x000ff60007804857 */
[----:B------:R-:W-:Y:S02]  /*7f60*/  @!UPT UIADD3 URZ, UPT, UPT, URZ, URZ, URZ ;  /* 0x000000fffffff290 */ /* 0x000fe4000fffe0ff */
[----:B------:R-:W-:Y:S05]  /*7f70*/  @!P0 BRA `(.L_x_136) ;  /* 0x0000000000408947 */ /* 0x000fea0003800000 */
[----:B------:R-:W2:Y:S01]  /*7f80*/  LDCU.64 UR8, c[0x4][0x78] ;  /* 0x01000f00ff0877ac */ /* 0x000ea20008000a00 */
[----:B------:R-:W-:Y:S01]  /*7f90*/  MOV R3, 0x0 ;  /* 0x0000000000037802 */ /* 0x000fe20000000f00 */
[----:B------:R-:W-:Y:S02]  /*7fa0*/  HFMA2 R12, -RZ, RZ, 0, 5.9604644775390625e-08 ;  /* 0x00000001ff0c7431 */ /* 0x000fe400000001ff */
[----:B------:R-:W-:Y:S02]  /*7fb0*/  IMAD.MOV.U32 R8, RZ, RZ, 0x192 ;  /* 0x00000192ff087424 */ /* 0x000fe400078e00ff */
[----:B------:R-:W-:Y:S01]  /*7fc0*/  IMAD.MOV.U32 R13, RZ, RZ, RZ ;  /* 0x000000ffff0d7224 */ /* 0x000fe200078e00ff */
[----:B------:R-:W5:Y:S01]  /*7fd0*/  LDCU.64 UR6, c[0x4][0x80] ;  /* 0x01001000ff0677ac */ /* 0x000f620008000a00 */
[----:B------:R-:W1:Y:S01]  /*7fe0*/  LDC.64 R2, c[0x4][R3] ;  /* 0x0100000003027b82 */ /* 0x000e620000000a00 */
[----:B------:R-:W3:Y:S01]  /*7ff0*/  LDCU.64 UR4, c[0x4][0x18] ;  /* 0x01000300ff0477ac */ /* 0x000ee20008000a00 */
[----:B--2---:R-:W-:Y:S01]  /*8000*/  MOV R5, UR9 ;  /* 0x0000000900057c02 */ /* 0x004fe20008000f00 */
[----:B------:R-:W-:Y:S01]  /*8010*/  IMAD.U32 R4, RZ, RZ, UR8 ;  /* 0x00000008ff047e24 */ /* 0x000fe2000f8e00ff */
[----:B-----5:R-:W-:Y:S01]  /*8020*/  MOV R7, UR7 ;  /* 0x0000000700077c02 */ /* 0x020fe20008000f00 */
[----:B------:R-:W-:Y:S01]  /*8030*/  IMAD.U32 R6, RZ, RZ, UR6 ;  /* 0x00000006ff067e24 */ /* 0x000fe2000f8e00ff */
[----:B---3--:R-:W-:Y:S01]  /*8040*/  MOV R11, UR5 ;  /* 0x00000005000b7c02 */ /* 0x008fe20008000f00 */
[----:B------:R-:W-:Y:S02]  /*8050*/  IMAD.U32 R10, RZ, RZ, UR4 ;  /* 0x00000004ff0a7e24 */ /* 0x000fe4000f8e00ff */
[----:B------:R-:W-:Y:S07]  /*8060*/  LEPC R20, `(.L_x_136) ;  /* 0x000000001014794e */ /* 0x000fee0000000000 */
[----:B-1--4-:R-:W-:Y:S05]  /*8070*/  CALL.ABS.NOINC R2 ;  /* 0x0000000002007343 */ /* 0x012fea0003c00000 */
.L_x_136:
[-C--:B---3--:R-:W-:Y:S01]  /*8080*/  F2FP.F16.E5M2.UNPACK_B R42, R72.reuse ;  /* 0x00000048ff2a723e */ /* 0x088fe200020004ff */
        /* <DEDUP_REMOVED lines=13> */
[----:B------:R-:W-:Y:S01]  /*8160*/  F2FP.F16.E5M2.UNPACK_B R54, R75 ;  /* 0x0000004bff36723e */ /* 0x000fe200020004ff */
[----:B------:R-:W2:Y:S01]  /*8170*/  LDTM.x32 R4, tmem[UR4+0x20] ;  /* 0x00002004000479ee */ /* 0x000ea200082c0000 */
[----:B------:R-:W-:Y:S01]  /*8180*/  HADD2.F32 R46, -RZ, R46.H1_H1 ;  /* 0x3000002eff2e7230 */ /* 0x000fe20000004100 */
[----:B----4-:R-:W-:Y:S01]  /*8190*/  F2FP.F16.E5M2.UNPACK_B R58, R76 ;  /* 0x0000004cff3a723e */ /* 0x010fe200020004ff */
[--C-:B------:R-:W-:Y:S01]  /*81a0*/  HADD2.F32 R49, -RZ, R50.reuse.H0_H0 ;  /* 0x20000032ff317230 */ /* 0x100fe20000004100 */
[----:B------:R-:W-:Y:S01]  /*81b0*/  F2FP.F16.E5M2.UNPACK_B R62, R77 ;  /* 0x0000004dff3e723e */ /* 0x000fe200020004ff */
[----:B------:R-:W-:Y:S01]  /*81c0*/  HADD2.F32 R50, -RZ, R50.H1_H1 ;  /* 0x30000032ff327230 */ /* 0x000fe20000004100 */
[----:B------:R-:W-:Y:S01]  /*81d0*/  F2FP.F16.E5M2.UNPACK_B R66, R78 ;  /* 0x0000004eff42723e */ /* 0x000fe200020004ff */
[--C-:B------:R-:W-:Y:S01]  /*81e0*/  HADD2.F32 R53, -RZ, R54.reuse.H0_H0 ;  /* 0x20000036ff357230 */ /* 0x100fe20000004100 */
[----:B------:R-:W-:Y:S01]  /*81f0*/  F2FP.F16.E5M2.UNPACK_B R70, R79 ;  /* 0x0000004fff46723e */ /* 0x000fe200020004ff */
[----:B------:R-:W-:Y:S01]  /*8200*/  HADD2.F32 R54, -RZ, R54.H1_H1 ;  /* 0x30000036ff367230 */ /* 0x000fe20000004100 */
[----:B------:R-:W-:Y:S01]  /*8210*/  F2FP.F16.E5M2.UNPACK_B R56, R75.H1 ;  /* 0x0000004bff38723e */ /* 0x000fe200030004ff */
[--C-:B------:R-:W-:Y:S01]  /*8220*/  HADD2.F32 R57, -RZ, R58.reuse.H0_H0 ;  /* 0x2000003aff397230 */ /* 0x100fe20000004100 */
[----:B------:R-:W-:Y:S01]  /*8230*/  F2FP.F16.E5M2.UNPACK_B R60, R76.H1 ;  /* 0x0000004cff3c723e */ /* 0x000fe200030004ff */
[----:B------:R-:W-:Y:S01]  /*8240*/  HADD2.F32 R58, -RZ, R58.H1_H1 ;  /* 0x3000003aff3a7230 */ /* 0x000fe20000004100 */
[----:B------:R-:W-:Y:S01]  /*8250*/  F2FP.F16.E5M2.UNPACK_B R64, R77.H1 ;  /* 0x0000004dff40723e */ /* 0x000fe200030004ff */
[--C-:B------:R-:W-:Y:S01]  /*8260*/  HADD2.F32 R61, -RZ, R62.reuse.H0_H0 ;  /* 0x2000003eff3d7230 */ /* 0x100fe20000004100 */
[----:B------:R-:W-:Y:S01]  /*8270*/  F2FP.F16.E5M2.UNPACK_B R68, R78.H1 ;  /* 0x0000004eff44723e */ /* 0x000fe200030004ff */
[----:B------:R-:W-:Y:S01]  /*8280*/  HADD2.F32 R62, -RZ, R62.H1_H1 ;  /* 0x3000003eff3e7230 */ /* 0x000fe20000004100 */
[----:B------:R-:W-:Y:S01]  /*8290*/  ISETP.NE.AND P0, PT, R97, RZ, PT ;  /* 0x000000ff6100720c */ /* 0x000fe20003f05270 */
[--C-:B------:R-:W-:Y:S01]  /*82a0*/  HADD2.F32 R65, -RZ, R66.reuse.H0_H0 ;  /* 0x20000042ff417230 */ /* 0x100fe20000004100 */
[----:B------:R-:W-:Y:S01]  /*82b0*/  ISETP.NE.AND P6, PT, R102, RZ, PT ;  /* 0x000000ff6600720c */ /* 0x000fe20003fc5270 */
[----:B------:R-:W-:Y:S02]  /*82c0*/  HADD2.F32 R66, -RZ, R66.H1_H1 ;  /* 0x30000042ff427230 */ /* 0x000fe40000004100 */
[--C-:B------:R-:W-:Y:S02]  /*82d0*/  HADD2.F32 R69, -RZ, R70.reuse.H0_H0 ;  /* 0x20000046ff457230 */ /* 0x100fe40000004100 */
[C---:B--2---:R-:W-:Y:S01]  /*82e0*/  FMUL R0, R38.reuse, R4 ;  /* 0x0000000426007220 */ /* 0x044fe20000400000 */
        /* <DEDUP_REMOVED lines=20> */
[--C-:B------:R-:W-:Y:S02]  /*8430*/  HADD2.F32 R47, -RZ, R48.reuse.H0_H0 ;  /* 0x20000030ff2f7230 */ /* 0x100fe40000004100 */
[C---:B------:R-:W-:Y:S01]  /*8440*/  FMUL R6, R38.reuse, R10 ;  /* 0x0000000a26067220 */ /* 0x040fe20000400000 */
[C---:B------:R-:W-:Y:S01]  /*8450*/  FFMA R3, R41.reuse, R42, R3 ;  /* 0x0000002a29037223 */ /* 0x040fe20000000003 */
[----:B------:R-:W-:Y:S02]  /*8460*/  HADD2.F32 R48, -RZ, R48.H1_H1 ;  /* 0x30000030ff307230 */ /* 0x000fe40000004100 */
[C---:B------:R-:W-:Y:S01]  /*8470*/  FFMA R7, R41.reuse, R44, R7 ;  /* 0x0000002c29077223 */ /* 0x040fe20000000007 */
[C---:B------:R-:W-:Y:S01]  /*8480*/  FFMA R4, R41.reuse, R45, R4 ;  /* 0x0000002d29047223 */ /* 0x040fe20000000004 */
[C---:B------:R-:W-:Y:S01]  /*8490*/  FFMA R5, R41.reuse, R46, R5 ;  /* 0x0000002e29057223 */ /* 0x040fe20000000005 */
[----:B------:R-:W-:Y:S01]  /*84a0*/  FFMA R6, R41, R47, R6 ;  /* 0x0000002f29067223 */ /* 0x000fe20000000006 */
[----:B------:R-:W-:Y:S01]  /*84b0*/  FMUL R11, R38, R11 ;  /* 0x0000000b260b7220 */ /* 0x000fe20000400000 */
[----:B------:R-:W-:Y:S01]  /*84c0*/  F2FP.F16.E5M2.UNPACK_B R40, R79.H1 ;  /* 0x0000004fff28723e */ /* 0x000fe200030004ff */
[--C-:B------:R-:W-:Y:S01]  /*84d0*/  HADD2.F32 R51, -RZ, R52.reuse.H0_H0 ;  /* 0x20000034ff337230 */ /* 0x100fe20000004100 */
[----:B------:R-:W-:Y:S01]  /*84e0*/  F2FP.SATFINITE.E5M2.F32.PACK_AB_MERGE_C R103, R7, R3, RZ ;  /* 0x000000030767723e */ /* 0x000fe200048060ff */
[C---:B------:R-:W-:Y:S01]  /*84f0*/  FFMA R11, R41.reuse, R48, R11 ;  /* 0x00000030290b7223 */ /* 0x040fe2000000000b */
[C---:B------:R-:W-:Y:S01]  /*8500*/  FFMA R8, R41.reuse, R49, R8 ;  /* 0x0000003129087223 */ /* 0x040fe20000000008 */
[----:B------:R-:W-:Y:S01]  /*8510*/  FFMA R9, R41, R50, R9 ;  /* 0x0000003229097223 */ /* 0x000fe20000000009 */
[----:B-1----:R-:W-:Y:S01]  /*8520*/  F2FP.SATFINITE.E5M2.F32.PACK_AB_MERGE_C R104, R2, R0, R103 ;  /* 0x000000000268723e */ /* 0x002fe20004806067 */
[----:B------:R-:W-:Y:S01]  /*8530*/  HADD2.F32 R52, -RZ, R52.H1_H1 ;  /* 0x30000034ff347230 */ /* 0x000fe20000004100 */
[----:B------:R-:W-:Y:S01]  /*8540*/  F2FP.SATFINITE.E5M2.F32.PACK_AB_MERGE_C R105, R11, R6, RZ ;  /* 0x000000060b69723e */ /* 0x000fe200048060ff */
[C---:B------:R-:W-:Y:S01]  /*8550*/  FMUL R10, R38.reuse, R14 ;  /* 0x0000000e260a7220 */ /* 0x040fe20000400000 */
[C---:B------:R-:W-:Y:S01]  /*8560*/  FMUL R15, R38.reuse, R15 ;  /* 0x0000000f260f7220 */ /* 0x040fe20000400000 */
[--C-:B------:R-:W-:Y:S01]  /*8570*/  HADD2.F32 R55, -RZ, R56.reuse.H0_H0 ;  /* 0x20000038ff377230 */ /* 0x100fe20000004100 */
[----:B------:R-:W-:Y:S01]  /*8580*/  F2FP.SATFINITE.E5M2.F32.PACK_AB_MERGE_C R105, R5, R4, R105 ;  /* 0x000000040569723e */ /* 0x000fe20004806069 */
[C---:B------:R-:W-:Y:S01]  /*8590*/  FFMA R10, R41.reuse, R51, R10 ;  /* 0x00000033290a7223 */ /* 0x040fe2000000000a */
[C---:B------:R-:W-:Y:S01]  /*85a0*/  FFMA R15, R41.reuse, R52, R15 ;  /* 0x00000034290f7223 */ /* 0x040fe2000000000f */
[C---:B------:R-:W-:Y:S01]  /*85b0*/  FFMA R12, R41.reuse, R53, R12 ;  /* 0x00000035290c7223 */ /* 0x040fe2000000000c */
[C---:B------:R-:W-:Y:S01]  /*85c0*/  FFMA R13, R41.reuse, R54, R13 ;  /* 0x00000036290d7223 */ /* 0x040fe2000000000d */
[----:B------:R-:W-:Y:S02]  /*85d0*/  HADD2.F32 R56, -RZ, R56.H1_H1 ;  /* 0x30000038ff387230 */ /* 0x000fe40000004100 */
[C---:B------:R-:W-:Y:S01]  /*85e0*/  FMUL R14, R38.reuse, R18 ;  /* 0x00000012260e7220 */ /* 0x040fe20000400000 */
[C---:B------:R-:W-:Y:S01]  /*85f0*/  FMUL R19, R38.reuse, R19 ;  /* 0x0000001326137220 */ /* 0x040fe20000400000 */
[--C-:B------:R-:W-:Y:S02]  /*8600*/  HADD2.F32 R59, -RZ, R60.reuse.H0_H0 ;  /* 0x2000003cff3b7230 */ /* 0x100fe40000004100 */
[C---:B------:R-:W-:Y:S01]  /*8610*/  FMUL R18, R38.reuse, R22 ;  /* 0x0000001626127220 */ /* 0x040fe20000400000 */
[C---:B------:R-:W-:Y:S01]  /*8620*/  FFMA R14, R41.reuse, R55, R14 ;  /* 0x00000037290e7223 */ /* 0x040fe2000000000e */
[----:B------:R-:W-:Y:S02]  /*8630*/  HADD2.F32 R60, -RZ, R60.H1_H1 ;  /* 0x3000003cff3c7230 */ /* 0x000fe40000004100 */
        /* <DEDUP_REMOVED lines=27> */
[----:B------:R-:W-:Y:S01]  /*87f0*/  FFMA R28, R41, R69, R28 ;  /* 0x00000045291c7223 */ /* 0x000fe2000000001c */
[----:B------:R-:W-:Y:S01]  /*8800*/  F2FP.SATFINITE.E5M2.F32.PACK_AB_MERGE_C R107, R19, R14, RZ ;  /* 0x0000000e136b723e */ /* 0x000fe200048060ff */
        /* <DEDUP_REMOVED lines=25> */
[----:B------:R-:W-:Y:S02]  /*89a0*/  UIADD3 UR4, UP0, UPT, UR62, 0x680, URZ ;  /* 0x000006803e047890 */ /* 0x000fe4000ff1e0ff */
[----:B------:R-:W-:Y:S02]  /*89b0*/  UIADD3 UR13, UPT, UPT, UR49, 0x20, URZ ;  /* 0x00000020310d7890 */ /* 0x000fe4000fffe0ff */
[----:B------:R-:W-:Y:S02]  /*89c0*/  UIADD3 UR12, UPT, UPT, UR43, 0x5300, URZ ;  /* 0x000053002b0c7890 */ /* 0x000fe4000fffe0ff */
[----:B------:R-:W-:Y:S01]  /*89d0*/  UIADD3.X UR5, UPT, UPT, URZ, UR63, URZ, UP0, !UPT ;  /* 0x0000003fff057290 */ /* 0x000fe200087fe4ff */
[----:B------:R-:W-:Y:S01]  /*89e0*/  UMOV UR14, UR50 ;  /* 0x00000032000e7c82 */ /* 0x000fe20008000000 */
[----:B------:R-:W-:Y:S01]  /*89f0*/  UMOV UR15, UR36 ;  /* 0x00000024000f7c82 */ /* 0x000fe20008000000 */
[----:B------:R-:W-:Y:S02]  /*8a00*/  UIADD3 UR9, UPT, UPT, UR49, 0xa0, URZ ;  /* 0x000000a031097890 */ /* 0x000fe4000fffe0ff */
[----:B------:R-:W-:Y:S01]  /*8a10*/  UIADD3 UR8, UPT, UPT, UR43, 0x5b00, URZ ;  /* 0x00005b002b087890 */ /* 0x000fe2000fffe0ff */
[----:B------:R-:W-:Y:S03]  /*8a20*/  UMOV UR10, UR50 ;  /* 0x00000032000a7c82 */ /* 0x000fe60008000000 */
[----:B------:R2:W-:Y:S01]  /*8a30*/  UTMASTG.3D [UR12], [UR4] ;  /* 0x0000000c040073b5 */ /* 0x0005e20008010000 */
[----:B------:R-:W-:Y:S04]  /*8a40*/  UMOV UR11, UR36 ;  /* 0x00000024000b7c82 */ /* 0x000fe80008000000 */
[----:B------:R2:W-:Y:S01]  /*8a50*/  UTMASTG.3D [UR8], [UR4] ;  /* 0x00000008040073b5 */ /* 0x0005e20008010000 */
[----:B------:R0:W-:Y:S01]  /*8a60*/  UTMACMDFLUSH ;  /* 0x00000000000079b7 */ /* 0x0001e20000000000 */
[----:B--2---:R-:W-:Y:S04]  /*8a70*/  DEPBAR.LE SB0, 0x1 ;  /* 0x000080400000791a */ /* 0x004fe80000000000 */
.L_x_138:
[----:B------:R-:W-:Y:S05]  /*8a80*/  BSYNC.RECONVERGENT B0 ;  /* 0x0000000000007941 */ /* 0x000fea0003800200 */
.L_x_137:
        /* <DEDUP_REMOVED lines=16> */
.L_x_142:
[----:B------:R-:W-:Y:S05]  /*8b90*/  BSYNC B0 ;  /* 0x0000000000007941 */ /* 0x000fea0003800000 */
.L_x_141:
        /* <DEDUP_REMOVED lines=17> */
.L_x_140:
[----:B------:R-:W-:Y:S05]  /*8cb0*/  BSYNC B1 ;  /* 0x0000000000017941 */ /* 0x000fea0003800000 */
.L_x_139:
        /* <DEDUP_REMOVED lines=21> */
.L_x_144:
        /* <DEDUP_REMOVED lines=17> */
[----:B------:R-:W-:Y:S01]  /*8f20*/  ISETP.NE.AND P6, PT, R102, RZ, PT ;  /* 0x000000ff6600720c */ /* 0x000fe20003fc5270 */
[--C-:B------:R-:W-:Y:S01]  /*8f30*/  HADD2.F32 R49, -RZ, R50.reuse.H0_H0 ;  /* 0x20000032ff317230 */ /* 0x100fe20000004100 */
[----:B----4-:R-:W-:Y:S01]  /*8f40*/  F2FP.F16.E5M2.UNPACK_B R58, R76 ;  /* 0x0000004cff3a723e */ /* 0x010fe200020004ff */
[----:B------:R-:W-:Y:S01]  /*8f50*/  HADD2.F32 R50, -RZ, R50.H1_H1 ;  /* 0x30000032ff327230 */ /* 0x000fe20000004100 */
[----:B------:R-:W-:Y:S01]  /*8f60*/  F2FP.F16.E5M2.UNPACK_B R62, R77 ;  /* 0x0000004dff3e723e */ /* 0x000fe200020004ff */
[--C-:B------:R-:W-:Y:S01]  /*8f70*/  HADD2.F32 R53, -RZ, R54.reuse.H0_H0 ;  /* 0x20000036ff357230 */ /* 0x100fe20000004100 */
[----:B------:R-:W-:Y:S01]  /*8f80*/  F2FP.F16.E5M2.UNPACK_B R66, R78 ;  /* 0x0000004eff42723e */ /* 0x000fe200020004ff */
[----:B------:R-:W-:Y:S01]  /*8f90*/  HADD2.F32 R54, -RZ, R54.H1_H1 ;  /* 0x30000036ff367230 */ /* 0x000fe20000004100 */
[----:B------:R-:W-:Y:S01]  /*8fa0*/  F2FP.F16.E5M2.UNPACK_B R70, R79 ;  /* 0x0000004fff46723e */ /* 0x000fe200020004ff */
[--C-:B------:R-:W-:Y:S01]  /*8fb0*/  HADD2.F32 R57, -RZ, R58.reuse.H0_H0 ;  /* 0x2000003aff397230 */ /* 0x100fe20000004100 */
[----:B------:R-:W-:Y:S01]  /*8fc0*/  F2FP.F16.E5M2.UNPACK_B R56, R75.H1 ;  /* 0x0000004bff38723e */ /* 0x000fe200030004ff */
[----:B------:R-:W-:Y:S01]  /*8fd0*/  HADD2.F32 R58, -RZ, R58.H1_H1 ;  /* 0x3000003aff3a7230 */ /* 0x000fe20000004100 */
[----:B------:R-:W-:Y:S01]  /*8fe0*/  F2FP.F16.E5M2.UNPACK_B R60, R76.H1 ;  /* 0x0000004cff3c723e */ /* 0x000fe200030004ff */
[--C-:B------:R-:W-:Y:S01]  /*8ff0*/  HADD2.F32 R61, -RZ, R62.reuse.H0_H0 ;  /* 0x2000003eff3d7230 */ /* 0x100fe20000004100 */
[----:B------:R-:W-:Y:S01]  /*9000*/  F2FP.F16.E5M2.UNPACK_B R64, R77.H1 ;  /* 0x0000004dff40723e */ /* 0x000fe200030004ff */
[----:B------:R-:W-:Y:S01]  /*9010*/  HADD2.F32 R62, -RZ, R62.H1_H1 ;  /* 0x3000003eff3e7230 */ /* 0x000fe20000004100 */
[----:B------:R-:W-:Y:S01]  /*9020*/  F2FP.F16.E5M2.UNPACK_B R68, R78.H1 ;  /* 0x0000004eff44723e */ /* 0x000fe200030004ff */
        /* <DEDUP_REMOVED lines=112> */
[----:B------:R-:W-:Y:S02]  /*9730*/  UIADD3 UR4, UPT, UPT, UR43, 0x4300, URZ ;  /* 0x000043002b047890 */ /* 0x000fe4000fffe0ff */
[----:B------:R-:W-:Y:S01]  /*9740*/  UIADD3 UR9, UPT, UPT, UR49, 0x40, URZ ;  /* 0x0000004031097890 */ /* 0x000fe2000fffe0ff */
[----:B------:R-:W-:Y:S01]  /*9750*/  UMOV UR10, UR50 ;  /* 0x00000032000a7c82 */ /* 0x000fe20008000000 */
[----:B------:R-:W-:Y:S02]  /*9760*/  UMOV UR11, UR36 ;  /* 0x00000024000b7c82 */ /* 0x000fe40008000000 */
[----:B------:R-:W-:Y:S01]  /*9770*/  MOV R96, UR4 ;  /* 0x0000000400607c02 */ /* 0x000fe20008000f00 */
[----:B------:R-:W-:Y:S02]  /*9780*/  UIADD3 UR4, UP0, UPT, UR62, 0x680, URZ ;  /* 0x000006803e047890 */ /* 0x000fe4000ff1e0ff */
[----:B------:R-:W-:Y:S01]  /*9790*/  UIADD3 UR13, UPT, UPT, UR49, 0xc0, URZ ;  /* 0x000000c0310d7890 */ /* 0x000fe2000fffe0ff */
[----:B------:R-:W-:Y:S01]  /*97a0*/  R2UR UR8, R96 ;  /* 0x00000000600872ca */ /* 0x000fe200000e0000 */
[----:B------:R-:W-:Y:S02]  /*97b0*/  UIADD3.X UR5, UPT, UPT, URZ, UR63, URZ, UP0, !UPT ;  /* 0x0000003fff057290 */ /* 0x000fe400087fe4ff */
[----:B------:R-:W-:Y:S01]  /*97c0*/  UIADD3 UR12, UPT, UPT, UR43, 0x4b00, URZ ;  /* 0x00004b002b0c7890 */ /* 0x000fe2000fffe0ff */
[----:B------:R-:W-:Y:S01]  /*97d0*/  UMOV UR14, UR50 ;  /* 0x00000032000e7c82 */ /* 0x000fe20008000000 */
[----:B------:R-:W-:Y:S08]  /*97e0*/  UMOV UR15, UR36 ;  /* 0x00000024000f7c82 */ /* 0x000ff00008000000 */
[----:B------:R2:W-:Y:S01]  /*97f0*/  UTMASTG.3D [UR8], [UR4] ;  /* 0x00000008040073b5 */ /* 0x0005e20008010000 */
[----:B------:R2:W-:Y:S01]  /*9800*/  UTMASTG.3D [UR12], [UR4] ;  /* 0x0000000c040073b5 */ /* 0x0005e20008010000 */
[----:B------:R0:W-:Y:S01]  /*9810*/  UTMACMDFLUSH ;  /* 0x00000000000079b7 */ /* 0x0001e20000000000 */
[----:B--2---:R-:W-:Y:S04]  /*9820*/  DEPBAR.LE SB0, 0x1 ;  /* 0x000080400000791a */ /* 0x004fe80000000000 */
.L_x_146:
[----:B------:R-:W-:Y:S05]  /*9830*/  BSYNC.RECONVERGENT B0 ;  /* 0x0000000000007941 */ /* 0x000fea0003800200 */
.L_x_145:
        /* <DEDUP_REMOVED lines=16> */
.L_x_150:
[----:B------:R-:W-:Y:S05]  /*9940*/  BSYNC B0 ;  /* 0x0000000000007941 */ /* 0x000fea0003800000 */
.L_x_149:
        /* <DEDUP_REMOVED lines=17> */
.L_x_148:
[----:B------:R-:W-:Y:S05]  /*9a60*/  BSYNC B1 ;  /* 0x0000000000017941 */ /* 0x000fea0003800000 */
.L_x_147:
        /* <DEDUP_REMOVED lines=21> */
.L_x_152:
[----:B------:R-:W-:Y:S01]  /*9bc0*/  ISETP.NE.AND P0, PT, R97, RZ, PT ;  /* 0x000000ff6100720c */ /* 0x000fe20003f05270 */
[----:B------:R-:W-:Y:S05]  /*9bd0*/  WARPSYNC.ALL ;  /* 0x0000000000007948 */ /* 0x000fea0003800000 */
[----:B------:R-:W-:Y:S01]  /*9be0*/  R2UR UR4, R39 ;  /* 0x00000000270472ca */ /* 0x000fe200000e0000 */
[----:B------:R-:W-:Y:S01]  /*9bf0*/  BSSY.RECONVERGENT B0, `(.L_x_153) ;  /* 0x000009f000007945 */ /* 0x000fe20003800200 */
[-C--:B---3--:R-:W-:Y:S02]  /*9c00*/  F2FP.F16.E5M2.UNPACK_B R42, R72.reuse ;  /* 0x00000048ff2a723e */ /* 0x088fe400020004ff */
[----:B------:R-:W-:Y:S02]  /*9c10*/  F2FP.F16.E5M2.UNPACK_B R72, R72.H1 ;  /* 0x00000048ff48723e */ /* 0x000fe400030004ff */
[-C--:B------:R-:W-:Y:S01]  /*9c20*/  F2FP.F16.E5M2.UNPACK_B R46, R73.reuse ;  /* 0x00000049ff2e723e */ /* 0x080fe200020004ff */
[--C-:B------:R-:W-:Y:S01]  /*9c30*/  HADD2.F32 R40, -RZ, R42.reuse.H0_H0 ;  /* 0x2000002aff287230 */ /* 0x100fe20000004100 */
[----:B------:R-:W-:Y:S01]  /*9c40*/  F2FP.F16.E5M2.UNPACK_B R73, R73.H1 ;  /* 0x00000049ff49723e */ /* 0x000fe200030004ff */
[----:B------:R-:W-:Y:S01]  /*9c50*/  HADD2.F32 R42, -RZ, R42.H1_H1 ;  /* 0x3000002aff2a7230 */ /* 0x000fe20000004100 */
[-C--:B------:R-:W-:Y:S01]  /*9c60*/  F2FP.F16.E5M2.UNPACK_B R50, R74.reuse ;  /* 0x0000004aff32723e */ /* 0x080fe200020004ff */
[----:B------:R-:W-:Y:S01]  /*9c70*/  HADD2.F32 R43, -RZ, R72.H0_H0 ;  /* 0x20000048ff2b7230 */ /* 0x000fe20000004100 */
[----:B------:R-:W-:Y:S01]  /*9c80*/  F2FP.F16.E5M2.UNPACK_B R74, R74.H1 ;  /* 0x0000004aff4a723e */ /* 0x000fe200030004ff */
[----:B------:R-:W2:Y:S01]  /*9c90*/  LDTM.x32 R4, tmem[UR4+0x60] ;  /* 0x00006004000479ee */ /* 0x000ea200082c0000 */
[----:B------:R-:W-:Y:S01]  /*9ca0*/  NOP ;  /* 0x0000000000007918 */ /* 0x000fe20000000000 */
[----:B------:R-:W-:Y:S01]  /*9cb0*/  IADD3 R90, PT, PT, R90, 0x190, RZ ;  /* 0x000001905a5a7810 */ /* 0x000fe20007ffe0ff */
[--C-:B------:R-:W-:Y:S01]  /*9cc0*/  HADD2.F32 R45, -RZ, R46.reuse.H0_H0 ;  /* 0x2000002eff2d7230 */ /* 0x100fe20000004100 */
[----:B------:R-:W-:Y:S01]  /*9cd0*/  F2FP.F16.E5M2.UNPACK_B R54, R75 ;  /* 0x0000004bff36723e */ /* 0x000fe200020004ff */
[----:B------:R-:W-:Y:S01]  /*9ce0*/  HADD2.F32 R46, -RZ, R46.H1_H1 ;  /* 0x3000002eff2e7230 */ /* 0x000fe20000004100 */
[----:B------:R-:W-:Y:S01]  /*9cf0*/  LOP3.LUT R90, R90, 0xfefffff8, RZ, 0xc0, !PT ;  /* 0xfefffff85a5a7812 */ /* 0x000fe200078ec0ff */
[--C-:B------:R-:W-:Y:S01]  /*9d00*/  HADD2.F32 R49, -RZ, R50.reuse.H0_H0 ;  /* 0x20000032ff317230 */ /* 0x100fe20000004100 */
[----:B----4-:R-:W-:Y:S01]  /*9d10*/  F2FP.F16.E5M2.UNPACK_B R58, R76 ;  /* 0x0000004cff3a723e */ /* 0x010fe200020004ff */
[----:B------:R-:W-:Y:S01]  /*9d20*/  HADD2.F32 R50, -RZ, R50.H1_H1 ;  /* 0x30000032ff327230 */ /* 0x000fe20000004100 */
[----:B--2---:R2:W-:Y:S01]  /*9d30*/  SYNCS.ARRIVE.TRANS64.RED.A1T0 RZ, [R90+URZ], RZ ;  /* 0x000000ff5aff79a7 */ /* 0x0045e200081004ff */
[--C-:B------:R-:W-:Y:S01]  /*9d40*/  HADD2.F32 R53, -RZ, R54.reuse.H0_H0 ;  /* 0x20000036ff357230 */ /* 0x100fe20000004100 */
[-C--:B------:R-:W-:Y:S01]  /*9d50*/  F2FP.F16.E5M2.UNPACK_B R62, R77.reuse ;  /* 0x0000004dff3e723e */ /* 0x080fe200020004ff */
[----:B------:R-:W-:Y:S01]  /*9d60*/  HADD2.F32 R54, -RZ, R54.H1_H1 ;  /* 0x30000036ff367230 */ /* 0x000fe20000004100 */
[----:B------:R-:W-:Y:S01]  /*9d70*/  F2FP.F16.E5M2.UNPACK_B R77, R77.H1 ;  /* 0x0000004dff4d723e */ /* 0x000fe200030004ff */
        /* <DEDUP_REMOVED lines=8> */
[----:B------:R-:W-:Y:S02]  /*9e00*/  HADD2.F32 R64, -RZ, R77.H1_H1 ;  /* 0x3000004dff407230 */ /* 0x000fe40000004100 */
[C---:B------:R-:W-:Y:S01]  /*9e10*/  FMUL R4, R38.reuse, R4 ;  /* 0x0000000426047220 */ /* 0x040fe20000400000 */
        /* <DEDUP_REMOVED lines=13> */
[--C-:B------:R-:W-:Y:S02]  /*9ef0*/  HADD2.F32 R65, -RZ, R66.reuse.H0_H0 ;  /* 0x20000042ff417230 */ /* 0x100fe40000004100 */
[C---:B------:R-:W-:Y:S01]  /*9f00*/  FMUL R24, R38.reuse, R28 ;  /* 0x0000001c26187220 */ /* 0x040fe20000400000 */
[----:B------:R-:W-:Y:S02]  /*9f10*/  HADD2.F32 R66, -RZ, R66.H1_H1 ;  /* 0x30000042ff427230 */ /* 0x000fe40000004100 */
[C---:B------:R-:W-:Y:S01]  /*9f20*/  FMUL R25, R38.reuse, R29 ;  /* 0x0000001d26197220 */ /* 0x040fe20000400000 */
[--C-:B------:R-:W-:Y:S02]  /*9f30*/  HADD2.F32 R69, -RZ, R70.reuse.H0_H0 ;  /* 0x20000046ff457230 */ /* 0x100fe40000004100 */
[C---:B------:R-:W-:Y:S01]  /*9f40*/  FMUL R28, R38.reuse, R32 ;  /* 0x00000020261c7220 */ /* 0x040fe20000400000 */
[----:B------:R-:W-:Y:S02]  /*9f50*/  HADD2.F32 R70, -RZ, R70.H1_H1 ;  /* 0x30000046ff467230 */ /* 0x000fe40000004100 */
[C---:B------:R-:W-:Y:S01]  /*9f60*/  FMUL R29, R38.reuse, R33 ;  /* 0x00000021261d7220 */ /* 0x040fe20000400000 */
        /* <DEDUP_REMOVED lines=11> */
[C---:B------:R-:W-:Y:S01]  /*a020*/  FMUL R11, R38.reuse, R11 ;  /* 0x0000000b260b7220 */ /* 0x040fe20000400000 */
[----:B------:R-:W-:Y:S01]  /*a030*/  F2FP.F16.E5M2.UNPACK_B R78, R78.H1 ;  /* 0x0000004eff4e723e */ /* 0x000fe200030004ff */
[--C-:B------:R-:W-:Y:S01]  /*a040*/  HADD2.F32 R51, -RZ, R74.reuse.H0_H0 ;  /* 0x2000004aff337230 */ /* 0x100fe20000004100 */
[----:B------:R-:W-:Y:S01]  /*a050*/  F2FP.SATFINITE.E5M2.F32.PACK_AB_MERGE_C R100, R7, R6, RZ ;  /* 0x000000060764723e */ /* 0x000fe200048060ff */
[C---:B------:R-:W-:Y:S01]  /*a060*/  FFMA R11, R41.reuse, R48, R11 ;  /* 0x00000030290b7223 */ /* 0x040fe2000000000b */
[C---:B------:R-:W-:Y:S01]  /*a070*/  FFMA R12, R41.reuse, R49, R12 ;  /* 0x00000031290c7223 */ /* 0x040fe2000000000c */
[----:B------:R-:W-:Y:S01]  /*a080*/  FFMA R13, R41, R50, R13 ;  /* 0x00000032290d7223 */ /* 0x000fe2000000000d */
[----:B------:R-:W-:Y:S01]  /*a090*/  F2FP.SATFINITE.E5M2.F32.PACK_AB_MERGE_C R100, R5, R4, R100 ;  /* 0x000000040564723e */ /* 0x000fe20004806064 */
        /* <DEDUP_REMOVED lines=21> */
[----:B------:R-:W-:Y:S02]  /*a1f0*/  HADD2.F32 R62, -RZ, R77.H0_H0 ;  /* 0x2000004dff3e7230 */ /* 0x000fe40000004100 */
[C---:B------:R-:W-:Y:S01]  /*a200*/  FFMA R22, R41.reuse, R59, R22 ;  /* 0x0000003b29167223 */ /* 0x040fe20000000016 */
[C---:B------:R-:W-:Y:S01]  /*a210*/  FMUL R3, R38.reuse, R26 ;  /* 0x0000001a26037220 */ /* 0x040fe20000400000 */
[C---:B------:R-:W-:Y:S01]  /*a220*/  FFMA R23, R41.reuse, R60, R23 ;  /* 0x0000003c29177223 */ /* 0x040fe20000000017 */
[C---:B------:R-:W-:Y:S01]  /*a230*/  FMUL R27, R38.reuse, R27 ;  /* 0x0000001b261b7220 */ /* 0x040fe20000400000 */
[C---:B------:R-:W-:Y:S01]  /*a240*/  FFMA R0, R41.reuse, R61, R0 ;  /* 0x0000003d29007223 */ /* 0x040fe20000000000 */
[----:B------:R-:W-:Y:S01]  /*a250*/  F2FP.F16.E5M2.UNPACK_B R79, R79.H1 ;  /* 0x0000004fff4f723e */ /* 0x000fe200030004ff */
        /* <DEDUP_REMOVED lines=23> */
[----:B-1----:R-:W-:Y:S02]  /*a3d0*/  F2FP.SATFINITE.E5M2.F32.PACK_AB_MERGE_C R104, R23, R22, RZ ;  /* 0x000000161768723e */ /* 0x002fe400048060ff */
        /* <DEDUP_REMOVED lines=8> */
[----:B------:R-:W-:Y:S03]  /*a460*/  IADD3 R36, PT, PT, R36, 0x1, RZ ;  /* 0x0000000124247810 */ /* 0x000fe60007ffe0ff */
[----:B------:R2:W-:Y:S01]  /*a470*/  STS.128 [R99+0x5300], R104 ;  /* 0x0053006863007388 */ /* 0x0005e20000000c00 */
[----:B------:R-:W-:Y:S01]  /*a480*/  @!PT LDS RZ, [RZ] ;  /* 0x00000000fffff984 */ /* 0x000fe20000000800 */
[----:B------:R-:W-:Y:S01]  /*a490*/  @!PT LDS RZ, [RZ] ;  /* 0x00000000fffff984 */ /* 0x000fe20000000800 */
[----:B------:R-:W-:Y:S01]  /*a4a0*/  @!PT LDS RZ, [RZ] ;  /* 0x00000000fffff984 */ /* 0x000fe20000000800 */
[----:B------:R-:W-:Y:S01]  /*a4b0*/  @!PT LDS RZ, [RZ] ;  /* 0x00000000fffff984 */ /* 0x000fe20000000800 */
[----:B------:R1:W-:Y:S07]  /*a4c0*/  MEMBAR.ALL.CTA ;  /* 0x0000000000007992 */ /* 0x0003ee0000008000 */
[----:B-1----:R-:W1:Y:S02]  /*a4d0*/  FENCE.VIEW.ASYNC.S ;  /* 0x00000000000073c6 */ /* 0x002e640000000000 */
[----:B-1----:R-:W-:Y:S06]  /*a4e0*/  BAR.SYNC.DEFER_BLOCKING 0x1, 0x80 ;  /* 0x0042000000007b1d */ /* 0x002fec0000010000 */
        /* <DEDUP_REMOVED lines=14> */
[----:B-1----:R-:W-:Y:S04]  /*a5d0*/  DEPBAR.LE SB0, 0x1 ;  /* 0x000080400000791a */ /* 0x002fe80000000000 */
.L_x_154:
[----:B------:R-:W-:Y:S05]  /*a5e0*/  BSYNC.RECONVERGENT B0 ;  /* 0x0000000000007941 */ /* 0x000fea0003800200 */
.L_x_153:
[----:B------:R-:W-:Y:S01]  /*a5f0*/  R2UR UR4, R88 ;  /* 0x00000000580472ca */ /* 0x000fe200000e0000 */
[----:B------:R-:W-:Y:S01]  /*a600*/  BAR.SYNC.DEFER_BLOCKING 0x1, 0x80 ;  /* 0x0042000000007b1d */ /* 0x000fe20000010000 */
[----:B------:R-:W-:Y:S01]  /*a610*/  ISETP.NE.AND P0, PT, R91, 0x2, PT ;  /* 0x000000025b00780c */ /* 0x000fe20003f05270 */
[----:B------:R-:W-:Y:S01]  /*a620*/  UISETP.NE.AND UP0, UPT, UR44, URZ, UPT ;  /* 0x000000ff2c00728c */ /* 0x000fe2000bf05270 */
[----:B------:R-:W-:Y:S01]  /*a630*/  ISETP.NE.AND P1, PT, R36, 0x4, PT ;  /* 0x000000042400780c */ /* 0x000fe20003f25270 */
[----:B------:R-:W-:Y:S01]  /*a640*/  UIADD3 UR32, UPT, UPT, UR38, UR59, URZ ;  /* 0x0000003b26207290 */ /* 0x000fe2000fffe0ff */
[----:B------:R-:W-:Y:S02]  /*a650*/  SEL R3, RZ, 0x1, P0 ;  /* 0x00000001ff037807 */ /* 0x000fe40000000000 */
[----:B------:R-:W-:Y:S02]  /*a660*/  SEL R0, RZ, 0x1, P1 ;  /* 0x00000001ff007807 */ /* 0x000fe40000800000 */
[----:B------:R-:W-:Y:S02]  /*a670*/  LOP3.LUT R94, R94, R3, RZ, 0x3c, !PT ;  /* 0x000000035e5e7212 */ /* 0x000fe400078e3cff */
[----:B------:R-:W-:Y:S01]  /*a680*/  LOP3.LUT R95, R95, R0, RZ, 0x3c, !PT ;  /* 0x000000005f5f7212 */ /* 0x000fe200078e3cff */
[----:B------:R-:W-:Y:S01]  /*a690*/  UIADD3 UR34, UPT, UPT, UR37, UR4, URZ ;  /* 0x0000000425227290 */ /* 0x000fe2000fffe0ff */
[----:B------:R-:W-:Y:S02]  /*a6a0*/  SEL R91, R91, RZ, P0 ;  /* 0x000000ff5b5b7207 */ /* 0x000fe40000000000 */
[----:B------:R-:W-:Y:S01]  /*a6b0*/  SEL R36, R36, RZ, P1 ;  /* 0x000000ff24247207 */ /* 0x000fe20000800000 */
[----:B------:R-:W-:Y:S01]  /*a6c0*/  UMOV UR36, UR58 ;  /* 0x0000003a00247c82 */ /* 0x000fe20008000000 */
[----:B------:R-:W-:Y:S07]  /*a6d0*/  BRA.U UP0, `(.L_x_155) ;  /* 0xffffffb900ac7547 */ /* 0x000fee000b83ffff */
[----:B------:R-:W-:Y:S05]  /*a6e0*/  EXIT ;  /* 0x000000000000794d */ /* 0x000fea0003800000 */
.L_x_25:
[----:B--2---:R2:W3:Y:S02]  /*a6f0*/  SYNCS.PHASECHK.TRANS64.TRYWAIT P0, [R0+URZ+0x1c0], R3 ;  /* 0x0001c003000075a7 */ /* 0x0044e400080011ff */
[----:B---3--:R-:W-:Y:S05]  /*a700*/  @!P0 NANOSLEEP.SYNCS 0x989680 ;  /* 0x009896800000895d */ /* 0x008fea0003900000 */
[----:B------:R-:W3:Y:S02]  /*a710*/  @!P0 SYNCS.PHASECHK.TRANS64 P0, [R0+URZ+0x1c0], R3 ;  /* 0x0001c003000085a7 */ /* 0x000ee400080010ff */
[----:B---3--:R-:W-:Y:S05]  /*a720*/  @!P0 BRA `(.L_x_25) ;  /* 0xfffffffc00f08947 */ /* 0x008fea000383ffff */
[----:B------:R-:W-:Y:S05]  /*a730*/  BRA `(.L_x_156) ;  /* 0xffffff7400207947 */ /* 0x000fea000383ffff */
.L_x_28:
[----:B--2---:R-:W-:-:S07]  /*a740*/  MOV R0, UR33 ;  /* 0x0000002100007c02 */ /* 0x004fce0008000f00 */
.L_x_157:
[----:B--2---:R2:W3:Y:S02]  /*a750*/  SYNCS.PHASECHK.TRANS64.TRYWAIT P0, [R0+URZ+0x80], R3 ;  /* 0x00008003000075a7 */ /* 0x0044e400080011ff */
[----:B---3--:R-:W-:Y:S05]  /*a760*/  @!P0 NANOSLEEP.SYNCS 0x989680 ;  /* 0x009896800000895d */ /* 0x008fea0003900000 */
[----:B------:R-:W3:Y:S02]  /*a770*/  @!P0 SYNCS.PHASECHK.TRANS64 P0, [R0+URZ+0x80], R3 ;  /* 0x00008003000085a7 */ /* 0x000ee400080010ff */
[----:B---3--:R-:W-:Y:S05]  /*a780*/  @!P0 BRA `(.L_x_157) ;  /* 0xfffffffc00f08947 */ /* 0x008fea000383ffff */
[----:B------:R-:W-:Y:S05]  /*a790*/  BRA `(.L_x_27) ;  /* 0xffffff7400707947 */ /* 0x000fea000383ffff */
.L_x_35:
[----:B-1----:R-:W-:-:S07]  /*a7a0*/  MOV R0, UR9 ;  /* 0x0000000900007c02 */ /* 0x002fce0008000f00 */
.L_x_158:
[----:B-1----:R1:W2:Y:S02]  /*a7b0*/  SYNCS.PHASECHK.TRANS64.TRYWAIT P0, [R0+URZ+0x80], R3 ;  /* 0x00008003000075a7 */ /* 0x0022a400080011ff */
[----:B--2---:R-:W-:Y:S05]  /*a7c0*/  @!P0 NANOSLEEP.SYNCS 0x989680 ;  /* 0x009896800000895d */ /* 0x004fea0003900000 */
[----:B------:R-:W2:Y:S02]  /*a7d0*/  @!P0 SYNCS.PHASECHK.TRANS64 P0, [R0+URZ+0x80], R3 ;  /* 0x00008003000085a7 */ /* 0x000ea400080010ff */
[----:B--2---:R-:W-:Y:S05]  /*a7e0*/  @!P0 BRA `(.L_x_158) ;  /* 0xfffffffc00f08947 */ /* 0x004fea000383ffff */
[----:B------:R-:W-:Y:S05]  /*a7f0*/  BRA `(.L_x_34) ;  /* 0xffffff7800307947 */ /* 0x000fea000383ffff */
.L_x_40:
[----:B-1----:R1:W2:Y:S02]  /*a800*/  SYNCS.PHASECHK.TRANS64.TRYWAIT P0, [R3+URZ+0x150], R0 ;  /* 0x00015000030075a7 */ /* 0x0022a400080011ff */
[----:B--2---:R-:W-:Y:S05]  /*a810*/  @!P0 NANOSLEEP.SYNCS 0x989680 ;  /* 0x009896800000895d */ /* 0x004fea0003900000 */
[----:B------:R-:W2:Y:S02]  /*a820*/  @!P0 SYNCS.PHASECHK.TRANS64 P0, [R3+URZ+0x150], R0 ;  /* 0x00015000030085a7 */ /* 0x000ea400080010ff */
[----:B--2---:R-:W-:Y:S05]  /*a830*/  @!P0 BRA `(.L_x_40) ;  /* 0xfffffffc00f08947 */ /* 0x004fea000383ffff */
[----:B------:R-:W-:Y:S05]  /*a840*/  BRA `(.L_x_159) ;  /* 0xffffff7800d47947 */ /* 0x000fea000383ffff */
.L_x_44:
[----:B-1----:R-:W-:-:S07]  /*a850*/  MOV R0, UR4 ;  /* 0x0000000400007c02 */ /* 0x002fce0008000f00 */
.L_x_160:
[----:B-1----:R1:W2:Y:S02]  /*a860*/  SYNCS.PHASECHK.TRANS64.TRYWAIT P0, [R0+URZ], R3 ;  /* 0x00000003000075a7 */ /* 0x0022a400080011ff */
[----:B--2---:R-:W-:Y:S05]  /*a870*/  @!P0 NANOSLEEP.SYNCS 0x989680 ;  /* 0x009896800000895d */ /* 0x004fea0003900000 */
[----:B------:R-:W2:Y:S02]  /*a880*/  @!P0 SYNCS.PHASECHK.TRANS64 P0, [R0+URZ], R3 ;  /* 0x00000003000085a7 */ /* 0x000ea400080010ff */
[----:B--2---:R-:W-:Y:S05]  /*a890*/  @!P0 BRA `(.L_x_160) ;  /* 0xfffffffc00f08947 */ /* 0x004fea000383ffff */
[----:B------:R-:W-:Y:S05]  /*a8a0*/  BRA `(.L_x_161) ;  /* 0xffffff80007c7947 */ /* 0x000fea000383ffff */
.L_x_45:
[----:B------:R-:W-:-:S07]  /*a8b0*/  MOV R0, UR5 ;  /* 0x0000000500007c02 */ /* 0x000fce0008000f00 */
.L_x_162:
[----:B-1----:R1:W2:Y:S02]  /*a8c0*/  SYNCS.PHASECHK.TRANS64.TRYWAIT P0, [R0+URZ], R3 ;  /* 0x00000003000075a7 */ /* 0x0022a400080011ff */
[----:B--2---:R-:W-:Y:S05]  /*a8d0*/  @!P0 NANOSLEEP.SYNCS 0x989680 ;  /* 0x009896800000895d */ /* 0x004fea0003900000 */
[----:B------:R-:W2:Y:S02]  /*a8e0*/  @!P0 SYNCS.PHASECHK.TRANS64 P0, [R0+URZ], R3 ;  /* 0x00000003000085a7 */ /* 0x000ea400080010ff */
[----:B--2---:R-:W-:Y:S05]  /*a8f0*/  @!P0 BRA `(.L_x_162) ;  /* 0xfffffffc00f08947 */ /* 0x004fea000383ffff */
[----:B------:R-:W-:Y:S05]  /*a900*/  BRA `(.L_x_163) ;  /* 0xffffff8000887947 */ /* 0x000fea000383ffff */
.L_x_46:
[----:B------:R-:W-:-:S07]  /*a910*/  MOV R0, UR5 ;  /* 0x0000000500007c02 */ /* 0x000fce0008000f00 */
.L_x_164:
[----:B-1----:R1:W2:Y:S02]  /*a920*/  SYNCS.PHASECHK.TRANS64.TRYWAIT P0, [R0+URZ], R3 ;  /* 0x00000003000075a7 */ /* 0x0022a400080011ff */
[----:B--2---:R-:W-:Y:S05]  /*a930*/  @!P0 NANOSLEEP.SYNCS 0x989680 ;  /* 0x009896800000895d */ /* 0x004fea0003900000 */
[----:B------:R-:W2:Y:S02]  /*a940*/  @!P0 SYNCS.PHASECHK.TRANS64 P0, [R0+URZ], R3 ;  /* 0x00000003000085a7 */ /* 0x000ea400080010ff */
[----:B--2---:R-:W-:Y:S05]  /*a950*/  @!P0 BRA `(.L_x_164) ;  /* 0xfffffffc00f08947 */ /* 0x004fea000383ffff */
[----:B------:R-:W-:Y:S05]  /*a960*/  BRA `(.L_x_165) ;  /* 0xffffff8000947947 */ /* 0x000fea000383ffff */
.L_x_47:
[----:B------:R-:W-:-:S07]  /*a970*/  MOV R0, UR5 ;  /* 0x0000000500007c02 */ /* 0x000fce0008000f00 */
.L_x_166:
[----:B-1----:R1:W2:Y:S02]  /*a980*/  SYNCS.PHASECHK.TRANS64.TRYWAIT P0, [R0+URZ], R3 ;  /* 0x00000003000075a7 */ /* 0x0022a400080011ff */
[----:B--2---:R-:W-:Y:S05]  /*a990*/  @!P0 NANOSLEEP.SYNCS 0x989680 ;  /* 0x009896800000895d */ /* 0x004fea0003900000 */
[----:B------:R-:W2:Y:S02]  /*a9a0*/  @!P0 SYNCS.PHASECHK.TRANS64 P0, [R0+URZ], R3 ;  /* 0x00000003000085a7 */ /* 0x000ea400080010ff */
[----:B--2---:R-:W-:Y:S05]  /*a9b0*/  @!P0 BRA `(.L_x_166) ;  /* 0xfffffffc00f08947 */ /* 0x004fea000383ffff */
[----:B------:R-:W-:Y:S05]  /*a9c0*/  BRA `(.L_x_167) ;  /* 0xffffff8000a07947 */ /* 0x000fea000383ffff */
.L_x_48:
[----:B------:R-:W-:-:S07]  /*a9d0*/  MOV R0, UR5 ;  /* 0x0000000500007c02 */ /* 0x000fce0008000f00 */
.L_x_168:
[----:B-1----:R1:W2:Y:S02]  /*a9e0*/  SYNCS.PHASECHK.TRANS64.TRYWAIT P0, [R0+URZ], R3 ;  /* 0x00000003000075a7 */ /* 0x0022a400080011ff */
[----:B--2---:R-:W-:Y:S05]  /*a9f0*/  @!P0 NANOSLEEP.SYNCS 0x989680 ;  /* 0x009896800000895d */ /* 0x004fea0003900000 */
[----:B------:R-:W2:Y:S02]  /*aa00*/  @!P0 SYNCS.PHASECHK.TRANS64 P0, [R0+URZ], R3 ;  /* 0x00000003000085a7 */ /* 0x000ea400080010ff */
[----:B--2---:R-:W-:Y:S05]  /*aa10*/  @!P0 BRA `(.L_x_168) ;  /* 0xfffffffc00f08947 */ /* 0x004fea000383ffff */
[----:B------:R-:W-:Y:S05]  /*aa20*/  BRA `(.L_x_169) ;  /* 0xffffff8000ac7947 */ /* 0x000fea000383ffff */
.L_x_49:
[----:B------:R-:W-:-:S07]  /*aa30*/  MOV R0, UR5 ;  /* 0x0000000500007c02 */ /* 0x000fce0008000f00 */
.L_x_170:
[----:B-1----:R1:W2:Y:S02]  /*aa40*/  SYNCS.PHASECHK.TRANS64.TRYWAIT P0, [R0+URZ], R3 ;  /* 0x00000003000075a7 */ /* 0x0022a400080011ff */
[----:B--2---:R-:W-:Y:S05]  /*aa50*/  @!P0 NANOSLEEP.SYNCS 0x989680 ;  /* 0x009896800000895d */ /* 0x004fea0003900000 */
[----:B------:R-:W2:Y:S02]  /*aa60*/  @!P0 SYNCS.PHASECHK.TRANS64 P0, [R0+URZ], R3 ;  /* 0x00000003000085a7 */ /* 0x000ea400080010ff */
[----:B--2---:R-:W-:Y:S05]  /*aa70*/  @!P0 BRA `(.L_x_170) ;  /* 0xfffffffc00f08947 */ /* 0x004fea000383ffff */
[----:B------:R-:W-:Y:S05]  /*aa80*/  BRA `(.L_x_171) ;  /* 0xffffff8000b87947 */ /* 0x000fea000383ffff */
.L_x_50:
[----:B------:R-:W-:-:S07]  /*aa90*/  MOV R0, UR5 ;  /* 0x0000000500007c02 */ /* 0x000fce0008000f00 */
.L_x_172:
[----:B-1----:R1:W2:Y:S02]  /*aaa0*/  SYNCS.PHASECHK.TRANS64.TRYWAIT P0, [R0+URZ], R3 ;  /* 0x00000003000075a7 */ /* 0x0022a400080011ff */
[----:B--2---:R-:W-:Y:S05]  /*aab0*/  @!P0 NANOSLEEP.SYNCS 0x989680 ;  /* 0x009896800000895d */ /* 0x004fea0003900000 */
[----:B------:R-:W2:Y:S02]  /*aac0*/  @!P0 SYNCS.PHASECHK.TRANS64 P0, [R0+URZ], R3 ;  /* 0x00000003000085a7 */ /* 0x000ea400080010ff */
[----:B--2---:R-:W-:Y:S05]  /*aad0*/  @!P0 BRA `(.L_x_172) ;  /* 0xfffffffc00f08947 */ /* 0x004fea000383ffff */
[----:B------:R-:W-:Y:S05]  /*aae0*/  BRA `(.L_x_173) ;  /* 0xffffff8000c47947 */ /* 0x000fea000383ffff */
.L_x_51:
[----:B------:R-:W-:-:S07]  /*aaf0*/  MOV R0, UR5 ;  /* 0x0000000500007c02 */ /* 0x000fce0008000f00 */
.L_x_174:
[----:B-1----:R1:W2:Y:S02]  /*ab00*/  SYNCS.PHASECHK.TRANS64.TRYWAIT P0, [R0+URZ], R3 ;  /* 0x00000003000075a7 */ /* 0x0022a400080011ff */
[----:B--2---:R-:W-:Y:S05]  /*ab10*/  @!P0 NANOSLEEP.SYNCS 0x989680 ;  /* 0x009896800000895d */ /* 0x004fea0003900000 */
[----:B------:R-:W2:Y:S02]  /*ab20*/  @!P0 SYNCS.PHASECHK.TRANS64 P0, [R0+URZ], R3 ;  /* 0x00000003000085a7 */ /* 0x000ea400080010ff */
[----:B--2---:R-:W-:Y:S05]  /*ab30*/  @!P0 BRA `(.L_x_174) ;  /* 0xfffffffc00f08947 */ /* 0x004fea000383ffff */
[----:B------:R-:W-:Y:S05]  /*ab40*/  BRA `(.L_x_175) ;  /* 0xffffff8000d07947 */ /* 0x000fea000383ffff */
.L_x_52:
[----:B------:R-:W-:-:S07]  /*ab50*/  MOV R0, UR5 ;  /* 0x0000000500007c02 */ /* 0x000fce0008000f00 */
.L_x_176:
[----:B-1----:R1:W2:Y:S02]  /*ab60*/  SYNCS.PHASECHK.TRANS64.TRYWAIT P0, [R0+URZ], R3 ;  /* 0x00000003000075a7 */ /* 0x0022a400080011ff */
[----:B--2---:R-:W-:Y:S05]  /*ab70*/  @!P0 NANOSLEEP.SYNCS 0x989680 ;  /* 0x009896800000895d */ /* 0x004fea0003900000 */
[----:B------:R-:W2:Y:S02]  /*ab80*/  @!P0 SYNCS.PHASECHK.TRANS64 P0, [R0+URZ], R3 ;  /* 0x00000003000085a7 */ /* 0x000ea400080010ff */
[----:B--2---:R-:W-:Y:S05]  /*ab90*/  @!P0 BRA `(.L_x_176) ;  /* 0xfffffffc00f08947 */ /* 0x004fea000383ffff */
[----:B------:R-:W-:Y:S05]  /*aba0*/  BRA `(.L_x_177) ;  /* 0xffffff8000dc7947 */ /* 0x000fea000383ffff */
.L_x_53:
[----:B------:R-:W-:-:S07]  /*abb0*/  MOV R0, UR5 ;  /* 0x0000000500007c02 */ /* 0x000fce0008000f00 */
.L_x_178:
[----:B-1----:R1:W2:Y:S02]  /*abc0*/  SYNCS.PHASECHK.TRANS64.TRYWAIT P0, [R0+URZ], R3 ;  /* 0x00000003000075a7 */ /* 0x0022a400080011ff */
[----:B--2---:R-:W-:Y:S05]  /*abd0*/  @!P0 NANOSLEEP.SYNCS 0x989680 ;  /* 0x009896800000895d */ /* 0x004fea0003900000 */
[----:B------:R-:W2:Y:S02]  /*abe0*/  @!P0 SYNCS.PHASECHK.TRANS64 P0, [R0+URZ], R3 ;  /* 0x00000003000085a7 */ /* 0x000ea400080010ff */
[----:B--2---:R-:W-:Y:S05]  /*abf0*/  @!P0 BRA `(.L_x_178) ;  /* 0xfffffffc00f08947 */ /* 0x004fea000383ffff */
[----:B------:R-:W-:Y:S05]  /*ac00*/  BRA `(.L_x_179) ;  /* 0xffffff8000e87947 */ /* 0x000fea000383ffff */
.L_x_54:
[----:B------:R-:W-:-:S07]  /*ac10*/  MOV R0, UR5 ;  /* 0x0000000500007c02 */ /* 0x000fce0008000f00 */
.L_x_180:
[----:B-1----:R1:W2:Y:S02]  /*ac20*/  SYNCS.PHASECHK.TRANS64.TRYWAIT P0, [R0+URZ], R3 ;  /* 0x00000003000075a7 */ /* 0x0022a400080011ff */
[----:B--2---:R-:W-:Y:S05]  /*ac30*/  @!P0 NANOSLEEP.SYNCS 0x989680 ;  /* 0x009896800000895d */ /* 0x004fea0003900000 */
[----:B------:R-:W2:Y:S02]  /*ac40*/  @!P0 SYNCS.PHASECHK.TRANS64 P0, [R0+URZ], R3 ;  /* 0x00000003000085a7 */ /* 0x000ea400080010ff */
[----:B--2---:R-:W-:Y:S05]  /*ac50*/  @!P0 BRA `(.L_x_180) ;  /* 0xfffffffc00f08947 */ /* 0x004fea000383ffff */
[----:B------:R-:W-:Y:S05]  /*ac60*/  BRA `(.L_x_181) ;  /* 0xffffff8000f47947 */ /* 0x000fea000383ffff */
.L_x_55:
[----:B------:R-:W-:-:S07]  /*ac70*/  MOV R0, UR5 ;  /* 0x0000000500007c02 */ /* 0x000fce0008000f00 */
.L_x_182:
[----:B-1----:R1:W2:Y:S02]  /*ac80*/  SYNCS.PHASECHK.TRANS64.TRYWAIT P0, [R0+URZ], R3 ;  /* 0x00000003000075a7 */ /* 0x0022a400080011ff */
[----:B--2---:R-:W-:Y:S05]  /*ac90*/  @!P0 NANOSLEEP.SYNCS 0x989680 ;  /* 0x009896800000895d */ /* 0x004fea0003900000 */
[----:B------:R-:W2:Y:S02]  /*aca0*/  @!P0 SYNCS.PHASECHK.TRANS64 P0, [R0+URZ], R3 ;  /* 0x00000003000085a7 */ /* 0x000ea400080010ff */
[----:B--2---:R-:W-:Y:S05]  /*acb0*/  @!P0 BRA `(.L_x_182) ;  /* 0xfffffffc00f08947 */ /* 0x004fea000383ffff */
[----:B------:R-:W-:Y:S05]  /*acc0*/  BRA `(.L_x_183) ;  /* 0xffffff8400007947 */ /* 0x000fea000383ffff */
.L_x_56:
[----:B------:R-:W-:-:S07]  /*acd0*/  MOV R0, UR5 ;  /* 0x0000000500007c02 */ /* 0x000fce0008000f00 */
.L_x_184:
[----:B-1----:R1:W2:Y:S02]  /*ace0*/  SYNCS.PHASECHK.TRANS64.TRYWAIT P0, [R0+URZ], R3 ;  /* 0x00000003000075a7 */ /* 0x0022a400080011ff */
[----:B--2---:R-:W-:Y:S05]  /*acf0*/  @!P0 NANOSLEEP.SYNCS 0x989680 ;  /* 0x009896800000895d */ /* 0x004fea0003900000 */
[----:B------:R-:W2:Y:S02]  /*ad00*/  @!P0 SYNCS.PHASECHK.TRANS64 P0, [R0+URZ], R3 ;  /* 0x00000003000085a7 */ /* 0x000ea400080010ff */
[----:B--2---:R-:W-:Y:S05]  /*ad10*/  @!P0 BRA `(.L_x_184) ;  /* 0xfffffffc00f08947 */ /* 0x004fea000383ffff */
[----:B------:R-:W-:Y:S05]  /*ad20*/  BRA `(.L_x_185) ;  /* 0xffffff84000c7947 */ /* 0x000fea000383ffff */
.L_x_57:
[----:B------:R-:W-:-:S07]  /*ad30*/  MOV R0, UR5 ;  /* 0x0000000500007c02 */ /* 0x000fce0008000f00 */
.L_x_186:
[----:B-1----:R1:W2:Y:S02]  /*ad40*/  SYNCS.PHASECHK.TRANS64.TRYWAIT P0, [R0+URZ], R3 ;  /* 0x00000003000075a7 */ /* 0x0022a400080011ff */
[----:B--2---:R-:W-:Y:S05]  /*ad50*/  @!P0 NANOSLEEP.SYNCS 0x989680 ;  /* 0x009896800000895d */ /* 0x004fea0003900000 */
[----:B------:R-:W2:Y:S02]  /*ad60*/  @!P0 SYNCS.PHASECHK.TRANS64 P0, [R0+URZ], R3 ;  /* 0x00000003000085a7 */ /* 0x000ea400080010ff */
[----:B--2---:R-:W-:Y:S05]  /*ad70*/  @!P0 BRA `(.L_x_186) ;  /* 0xfffffffc00f08947 */ /* 0x004fea000383ffff */
[----:B------:R-:W-:Y:S05]  /*ad80*/  BRA `(.L_x_187) ;  /* 0xffffff8400187947 */ /* 0x000fea000383ffff */
.L_x_58:
[----:B------:R-:W-:-:S07]  /*ad90*/  MOV R0, UR5 ;  /* 0x0000000500007c02 */ /* 0x000fce0008000f00 */
.L_x_188:
[----:B-1----:R1:W2:Y:S02]  /*ada0*/  SYNCS.PHASECHK.TRANS64.TRYWAIT P0, [R0+URZ], R3 ;  /* 0x00000003000075a7 */ /* 0x0022a400080011ff */
[----:B--2---:R-:W-:Y:S05]  /*adb0*/  @!P0 NANOSLEEP.SYNCS 0x989680 ;  /* 0x009896800000895d */ /* 0x004fea0003900000 */
[----:B------:R-:W2:Y:S02]  /*adc0*/  @!P0 SYNCS.PHASECHK.TRANS64 P0, [R0+URZ], R3 ;  /* 0x00000003000085a7 */ /* 0x000ea400080010ff */
[----:B--2---:R-:W-:Y:S05]  /*add0*/  @!P0 BRA `(.L_x_188) ;  /* 0xfffffffc00f08947 */ /* 0x004fea000383ffff */
[----:B------:R-:W-:Y:S05]  /*ade0*/  BRA `(.L_x_189) ;  /* 0xffffff8400247947 */ /* 0x000fea000383ffff */
.L_x_61:
[----:B--2---:R2:W3:Y:S02]  /*adf0*/  SYNCS.PHASECHK.TRANS64.TRYWAIT P0, [R2+URZ+0x1b0], R5 ;  /* 0x0001b005020075a7 */ /* 0x0044e400080011ff */
[----:B---3--:R-:W-:Y:S05]  /*ae00*/  @!P0 NANOSLEEP.SYNCS 0x989680 ;  /* 0x009896800000895d */ /* 0x008fea0003900000 */
[----:B------:R-:W3:Y:S02]  /*ae10*/  @!P0 SYNCS.PHASECHK.TRANS64 P0, [R2+URZ+0x1b0], R5 ;  /* 0x0001b005020085a7 */ /* 0x000ee400080010ff */
[----:B---3--:R-:W-:Y:S05]  /*ae20*/  @!P0 BRA `(.L_x_61) ;  /* 0xfffffffc00f08947 */ /* 0x008fea000383ffff */
[----:B------:R-:W-:Y:S05]  /*ae30*/  BRA `(.L_x_190) ;  /* 0xffffff8400807947 */ /* 0x000fea000383ffff */
.L_x_62:
[----:B------:R-:W-:-:S07]  /*ae40*/  MOV R2, UR4 ;  /* 0x0000000400027c02 */ /* 0x000fce0008000f00 */
.L_x_191:
[----:B--2---:R2:W3:Y:S02]  /*ae50*/  SYNCS.PHASECHK.TRANS64.TRYWAIT P0, [R2+URZ+0x160], R5 ;  /* 0x00016005020075a7 */ /* 0x0044e400080011ff */
[----:B---3--:R-:W-:Y:S05]  /*ae60*/  @!P0 NANOSLEEP.SYNCS 0x989680 ;  /* 0x009896800000895d */ /* 0x008fea0003900000 */
[----:B------:R-:W3:Y:S02]  /*ae70*/  @!P0 SYNCS.PHASECHK.TRANS64 P0, [R2+URZ+0x160], R5 ;  /* 0x00016005020085a7 */ /* 0x000ee400080010ff */
[----:B---3--:R-:W-:Y:S05]  /*ae80*/  @!P0 BRA `(.L_x_191) ;  /* 0xfffffffc00f08947 */ /* 0x008fea000383ffff */
[----:B------:R-:W-:Y:S05]  /*ae90*/  BRA `(.L_x_192) ;  /* 0xffffff8400907947 */ /* 0x000fea000383ffff */
.L_x_63:
[----:B--2---:R2:W3:Y:S02]  /*aea0*/  SYNCS.PHASECHK.TRANS64.TRYWAIT P1, [R2+URZ+0x150], R5 ;  /* 0x00015005020075a7 */ /* 0x0044e400080211ff */
[----:B---3--:R-:W-:Y:S05]  /*aeb0*/  @!P1 NANOSLEEP.SYNCS 0x989680 ;  /* 0x009896800000995d */ /* 0x008fea0003900000 */
[----:B------:R-:W3:Y:S02]  /*aec0*/  @!P1 SYNCS.PHASECHK.TRANS64 P1, [R2+URZ+0x150], R5 ;  /* 0x00015005020095a7 */ /* 0x000ee400080210ff */
[----:B---3--:R-:W-:Y:S05]  /*aed0*/  @!P1 BRA `(.L_x_63) ;  /* 0xfffffffc00f09947 */ /* 0x008fea000383ffff */
[----:B------:R-:W-:Y:S05]  /*aee0*/  BRA `(.L_x_193) ;  /* 0xffffff8400c07947 */ /* 0x000fea000383ffff */
.L_x_66:
[----:B------:R-:W-:-:S07]  /*aef0*/  MOV R0, UR4 ;  /* 0x0000000400007c02 */ /* 0x000fce0008000f00 */
.L_x_194:
[----:B--2---:R2:W3:Y:S02]  /*af00*/  SYNCS.PHASECHK.TRANS64.TRYWAIT P0, [R0+URZ+0x160], R3 ;  /* 0x00016003000075a7 */ /* 0x0044e400080011ff */
[----:B---3--:R-:W-:Y:S05]  /*af10*/  @!P0 NANOSLEEP.SYNCS 0x989680 ;  /* 0x009896800000895d */ /* 0x008fea0003900000 */
[----:B------:R-:W3:Y:S02]  /*af20*/  @!P0 SYNCS.PHASECHK.TRANS64 P0, [R0+URZ+0x160], R3 ;  /* 0x00016003000085a7 */ /* 0x000ee400080010ff */
[----:B---3--:R-:W-:Y:S05]  /*af30*/  @!P0 BRA `(.L_x_194) ;  /* 0xfffffffc00f08947 */ /* 0x008fea000383ffff */
[----:B------:R-:W-:Y:S05]  /*af40*/  BRA `(.L_x_65) ;  /* 0xffffff8800147947 */ /* 0x000fea000383ffff */
.L_x_75:
[----:B--2---:R-:W-:-:S04]  /*af50*/  MOV R0, UR5 ;  /* 0x0000000500007c02 */ /* 0x004fc80008000f00 */
[----:B------:R2:W3:Y:S03]  /*af60*/  SYNCS.PHASECHK.TRANS64.TRYWAIT P0, [R0+URZ+0x8], R7 ;  /* 0x00000807000075a7 */ /* 0x0004e600080011ff */
[----:B---3--:R-:W-:Y:S05]  /*af70*/  @!P0 NANOSLEEP.SYNCS 0x989680 ;  /* 0x009896800000895d */ /* 0x008fea0003900000 */
[----:B------:R-:W3:Y:S02]  /*af80*/  @!P0 SYNCS.PHASECHK.TRANS64 P0, [R0+URZ+0x8], R7 ;  /* 0x00000807000085a7 */ /* 0x000ee400080010ff */
[----:B---3--:R-:W-:Y:S05]  /*af90*/  @!P0 BRA `(.L_x_75) ;  /* 0xfffffffc00ec8947 */ /* 0x008fea000383ffff */
[----:B------:R-:W-:Y:S05]  /*afa0*/  BRA `(.L_x_74) ;  /* 0xffffff8800c87947 */ /* 0x000fea000383ffff */
.L_x_77:
[----:B------:R-:W-:Y:S01]  /*afb0*/  BSSY B0, `(.L_x_195) ;  /* 0x0000006000007945 */ /* 0x000fe20003800000 */
[----:B------:R-:W-:-:S07]  /*afc0*/  MOV R15, 0xffffffff ;  /* 0xffffffff000f7802 */ /* 0x000fce0000000f00 */
[----:B-12--5:R-:W-:Y:S05]  /*afd0*/  WARPSYNC.COLLECTIVE R15, `(.L_x_196) ;  /* 0x000000000f0c7348 */ /* 0x026fea0003c00000 */
[----:B------:R-:W-:Y:S02]  /*afe0*/  ELECT P6, UR79, PT ;  /* 0x00000000004f782f */ /* 0x000fe400038c0000 */
[----:B------:R-:W-:Y:S01]  /*aff0*/  MOV R14, UR79 ;  /* 0x0000004f000e7c02 */ /* 0x000fe20008000f00 */
[----:B-12--5:R-:W-:Y:S10]  /*b000*/  ENDCOLLECTIVE ;  /* 0x000000000000791b */ /* 0x026ff40003800000 */
.L_x_196:
[----:B------:R-:W-:Y:S05]  /*b010*/  BSYNC B0 ;  /* 0x0000000000007941 */ /* 0x000fea0003800000 */
.L_x_195:
[----:B------:R-:W-:Y:S05]  /*b020*/  BRA `(.L_x_197) ;  /* 0xffffff8800f87947 */ /* 0x000fea000383ffff */
.L_x_79:
[----:B--2---:R-:W-:-:S04]  /*b030*/  MOV R0, UR5 ;  /* 0x0000000500007c02 */ /* 0x004fc80008000f00 */
[----:B------:R2:W3:Y:S03]  /*b040*/  SYNCS.PHASECHK.TRANS64.TRYWAIT P0, [R0+URZ+0x8], R5 ;  /* 0x00000805000075a7 */ /* 0x0004e600080011ff */
[----:B---3--:R-:W-:Y:S05]  /*b050*/  @!P0 NANOSLEEP.SYNCS 0x989680 ;  /* 0x009896800000895d */ /* 0x008fea0003900000 */
[----:B------:R-:W3:Y:S02]  /*b060*/  @!P0 SYNCS.PHASECHK.TRANS64 P0, [R0+URZ+0x8], R5 ;  /* 0x00000805000085a7 */ /* 0x000ee400080010ff */
[----:B---3--:R-:W-:Y:S05]  /*b070*/  @!P0 BRA `(.L_x_79) ;  /* 0xfffffffc00ec8947 */ /* 0x008fea000383ffff */
[----:B------:R-:W-:Y:S05]  /*b080*/  BRA `(.L_x_78) ;  /* 0xffffff8800fc7947 */ /* 0x000fea000383ffff */
.L_x_80:
[----:B-1----:R1:W2:Y:S02]  /*b090*/  SYNCS.PHASECHK.TRANS64.TRYWAIT P0, [R0+URZ+0x150], R5 ;  /* 0x00015005000075a7 */ /* 0x0022a400080011ff */
[----:B--2---:R-:W-:Y:S05]  /*b0a0*/  @!P0 NANOSLEEP.SYNCS 0x989680 ;  /* 0x009896800000895d */ /* 0x004fea0003900000 */
[----:B------:R-:W2:Y:S02]  /*b0b0*/  @!P0 SYNCS.PHASECHK.TRANS64 P0, [R0+URZ+0x150], R5 ;  /* 0x00015005000085a7 */ /* 0x000ea400080010ff */
[----:B--2---:R-:W-:Y:S05]  /*b0c0*/  @!P0 BRA `(.L_x_80) ;  /* 0xfffffffc00f08947 */ /* 0x004fea000383ffff */
[----:B------:R-:W-:Y:S05]  /*b0d0*/  BRA `(.L_x_198) ;  /* 0xffffff8c00d87947 */ /* 0x000fea000383ffff */
.L_x_82:
[----:B------:R-:W-:-:S07]  /*b0e0*/  MOV R0, UR23 ;  /* 0x0000001700007c02 */ /* 0x000fce0008000f00 */
.L_x_199:
[----:B-1----:R1:W2:Y:S02]  /*b0f0*/  SYNCS.PHASECHK.TRANS64.TRYWAIT P0, [R0+URZ+0x190], R5 ;  /* 0x00019005000075a7 */ /* 0x0022a400080011ff */
[----:B--2---:R-:W-:Y:S05]  /*b100*/  @!P0 NANOSLEEP.SYNCS 0x989680 ;  /* 0x009896800000895d */ /* 0x004fea0003900000 */
[----:B------:R-:W2:Y:S02]  /*b110*/  @!P0 SYNCS.PHASECHK.TRANS64 P0, [R0+URZ+0x190], R5 ;  /* 0x00019005000085a7 */ /* 0x000ea400080010ff */
[----:B--2---:R-:W-:Y:S05]  /*b120*/  @!P0 BRA `(.L_x_199) ;  /* 0xfffffffc00f08947 */ /* 0x004fea000383ffff */
[----:B------:R-:W-:Y:S05]  /*b130*/  BRA `(.L_x_200) ;  /* 0xffffff9000247947 */ /* 0x000fea000383ffff */
.L_x_85:
[----:B------:R-:W-:Y:S07]  /*b140*/  MOV R0, UR5 ;  /* 0x0000000500007c02 */ /* 0x000fee0008000f00 */
.L_x_201:
[----:B-1----:R1:W2:Y:S02]  /*b150*/  SYNCS.PHASECHK.TRANS64.TRYWAIT P0, [R0+URZ], R5 ;  /* 0x00000005000075a7 */ /* 0x0022a400080011ff */
[----:B--2---:R-:W-:Y:S05]  /*b160*/  @!P0 NANOSLEEP.SYNCS 0x989680 ;  /* 0x009896800000895d */ /* 0x004fea0003900000 */
[----:B------:R-:W2:Y:S02]  /*b170*/  @!P0 SYNCS.PHASECHK.TRANS64 P0, [R0+URZ], R5 ;  /* 0x00000005000085a7 */ /* 0x000ea400080010ff */
[----:B--2---:R-:W-:Y:S05]  /*b180*/  @!P0 BRA `(.L_x_201) ;  /* 0xfffffffc00f08947 */ /* 0x004fea000383ffff */
[----:B------:R-:W-:Y:S05]  /*b190*/  BRA `(.L_x_84) ;  /* 0xffffff9000387947 */ /* 0x000fea000383ffff */
.L_x_89:
[----:B-1----:R-:W-:-:S07]  /*b1a0*/  MOV R0, UR4 ;  /* 0x0000000400007c02 */ /* 0x002fce0008000f00 */
.L_x_202:
[----:B-1----:R1:W2:Y:S02]  /*b1b0*/  SYNCS.PHASECHK.TRANS64.TRYWAIT P0, [R0+URZ], R3 ;  /* 0x00000003000075a7 */ /* 0x0022a400080011ff */
[----:B--2---:R-:W-:Y:S05]  /*b1c0*/  @!P0 NANOSLEEP.SYNCS 0x989680 ;  /* 0x009896800000895d */ /* 0x004fea0003900000 */
[----:B------:R-:W2:Y:S02]  /*b1d0*/  @!P0 SYNCS.PHASECHK.TRANS64 P0, [R0+URZ], R3 ;  /* 0x00000003000085a7 */ /* 0x000ea400080010ff */
[----:B--2---:R-:W-:Y:S05]  /*b1e0*/  @!P0 BRA `(.L_x_202) ;  /* 0xfffffffc00f08947 */ /* 0x004fea000383ffff */
[----:B------:R-:W-:Y:S05]  /*b1f0*/  BRA `(.L_x_203) ;  /* 0xffffff9400047947 */ /* 0x000fea000383ffff */
.L_x_90:
[----:B------:R-:W-:-:S07]  /*b200*/  MOV R0, UR5 ;  /* 0x0000000500007c02 */ /* 0x000fce0008000f00 */
.L_x_204:
[----:B-1----:R1:W2:Y:S02]  /*b210*/  SYNCS.PHASECHK.TRANS64.TRYWAIT P0, [R0+URZ], R3 ;  /* 0x00000003000075a7 */ /* 0x0022a400080011ff */
[----:B--2---:R-:W-:Y:S05]  /*b220*/  @!P0 NANOSLEEP.SYNCS 0x989680 ;  /* 0x009896800000895d */ /* 0x004fea0003900000 */
[----:B------:R-:W2:Y:S02]  /*b230*/  @!P0 SYNCS.PHASECHK.TRANS64 P0, [R0+URZ], R3 ;  /* 0x00000003000085a7 */ /* 0x000ea400080010ff */
[----:B--2---:R-:W-:Y:S05]  /*b240*/  @!P0 BRA `(.L_x_204) ;  /* 0xfffffffc00f08947 */ /* 0x004fea000383ffff */
[----:B------:R-:W-:Y:S05]  /*b250*/  BRA `(.L_x_205) ;  /* 0xffffff9400107947 */ /* 0x000fea000383ffff */
.L_x_91:
[----:B------:R-:W-:-:S07]  /*b260*/  MOV R0, UR5 ;  /* 0x0000000500007c02 */ /* 0x000fce0008000f00 */
.L_x_206:
[----:B-1----:R1:W2:Y:S02]  /*b270*/  SYNCS.PHASECHK.TRANS64.TRYWAIT P0, [R0+URZ], R3 ;  /* 0x00000003000075a7 */ /* 0x0022a400080011ff */
[----:B--2---:R-:W-:Y:S05]  /*b280*/  @!P0 NANOSLEEP.SYNCS 0x989680 ;  /* 0x009896800000895d */ /* 0x004fea0003900000 */
[----:B------:R-:W2:Y:S02]  /*b290*/  @!P0 SYNCS.PHASECHK.TRANS64 P0, [R0+URZ], R3 ;  /* 0x00000003000085a7 */ /* 0x000ea400080010ff */
[----:B--2---:R-:W-:Y:S05]  /*b2a0*/  @!P0 BRA `(.L_x_206) ;  /* 0xfffffffc00f08947 */ /* 0x004fea000383ffff */
[----:B------:R-:W-:Y:S05]  /*b2b0*/  BRA `(.L_x_207) ;  /* 0xffffff94001c7947 */ /* 0x000fea000383ffff */
.L_x_94:
[----:B------:R-:W-:-:S07]  /*b2c0*/  MOV R0, UR17 ;  /* 0x0000001100007c02 */ /* 0x000fce0008000f00 */
.L_x_208:
[----:B-1----:R1:W2:Y:S02]  /*b2d0*/  SYNCS.PHASECHK.TRANS64.TRYWAIT P1, [R0+URZ+0x1d0], R3 ;  /* 0x0001d003000075a7 */ /* 0x0022a400080211ff */
[----:B--2---:R-:W-:Y:S05]  /*b2e0*/  @!P1 NANOSLEEP.SYNCS 0x989680 ;  /* 0x009896800000995d */ /* 0x004fea0003900000 */
[----:B------:R-:W2:Y:S02]  /*b2f0*/  @!P1 SYNCS.PHASECHK.TRANS64 P1, [R0+URZ+0x1d0], R3 ;  /* 0x0001d003000095a7 */ /* 0x000ea400080210ff */
[----:B--2---:R-:W-:Y:S05]  /*b300*/  @!P1 BRA `(.L_x_208) ;  /* 0xfffffffc00f09947 */ /* 0x004fea000383ffff */
[----:B------:R-:W-:Y:S05]  /*b310*/  BRA `(.L_x_209) ;  /* 0xffffff9400687947 */ /* 0x000fea000383ffff */
.L_x_99:
[----:B--2---:R2:W3:Y:S02]  /*b320*/  SYNCS.PHASECHK.TRANS64.TRYWAIT P0, [R8+URZ+0x150], R5 ;  /* 0x00015005080075a7 */ /* 0x0044e400080011ff */
[----:B---3--:R-:W-:Y:S05]  /*b330*/  @!P0 NANOSLEEP.SYNCS 0x989680 ;  /* 0x009896800000895d */ /* 0x008fea0003900000 */
[----:B------:R-:W3:Y:S02]  /*b340*/  @!P0 SYNCS.PHASECHK.TRANS64 P0, [R8+URZ+0x150], R5 ;  /* 0x00015005080085a7 */ /* 0x000ee400080010ff */
[----:B---3--:R-:W-:Y:S05]  /*b350*/  @!P0 BRA `(.L_x_99) ;  /* 0xfffffffc00f08947 */ /* 0x008fea000383ffff */
[----:B------:R-:W-:Y:S05]  /*b360*/  BRA `(.L_x_210) ;  /* 0xffffff9800ac7947 */ /* 0x000fea000383ffff */
.L_x_102:
[----:B------:R-:W-:Y:S07]  /*b370*/  MOV R0, UR21 ;  /* 0x0000001500007c02 */ /* 0x000fee0008000f00 */
.L_x_211:
[----:B--2---:R2:W3:Y:S02]  /*b380*/  SYNCS.PHASECHK.TRANS64.TRYWAIT P1, [R0+URZ+0x148], R5 ;  /* 0x00014805000075a7 */ /* 0x0044e400080211ff */
[----:B---3--:R-:W-:Y:S05]  /*b390*/  @!P1 NANOSLEEP.SYNCS 0x989680 ;  /* 0x009896800000995d */ /* 0x008fea0003900000 */
[----:B------:R-:W3:Y:S02]  /*b3a0*/  @!P1 SYNCS.PHASECHK.TRANS64 P1, [R0+URZ+0x148], R5 ;  /* 0x00014805000095a7 */ /* 0x000ee400080210ff */
[----:B---3--:R-:W-:Y:S05]  /*b3b0*/  @!P1 BRA `(.L_x_211) ;  /* 0xfffffffc00f09947 */ /* 0x008fea000383ffff */
[----:B------:R-:W-:Y:S05]  /*b3c0*/  BRA `(.L_x_101) ;  /* 0xffffffa000287947 */ /* 0x000fea000383ffff */
.L_x_105:
[----:B--2---:R-:W-:Y:S07]  /*b3d0*/  MOV R5, UR21 ;  /* 0x0000001500057c02 */ /* 0x004fee0008000f00 */
.L_x_212:
[----:B--2---:R2:W3:Y:S02]  /*b3e0*/  SYNCS.PHASECHK.TRANS64.TRYWAIT P0, [R5+URZ+0x120], R4 ;  /* 0x00012004050075a7 */ /* 0x0044e400080011ff */
[----:B---3--:R-:W-:Y:S05]  /*b3f0*/  @!P0 NANOSLEEP.SYNCS 0x989680 ;  /* 0x009896800000895d */ /* 0x008fea0003900000 */
[----:B------:R-:W3:Y:S02]  /*b400*/  @!P0 SYNCS.PHASECHK.TRANS64 P0, [R5+URZ+0x120], R4 ;  /* 0x00012004050085a7 */ /* 0x000ee400080010ff */
[----:B---3--:R-:W-:Y:S05]  /*b410*/  @!P0 BRA `(.L_x_212) ;  /* 0xfffffffc00f08947 */ /* 0x008fea000383ffff */
[----:B------:R-:W-:Y:S05]  /*b420*/  BRA `(.L_x_213) ;  /* 0xffffffa000807947 */ /* 0x000fea000383ffff */
.L_x_106:
[----:B------:R-:W-:Y:S07]  /*b430*/  MOV R5, UR21 ;  /* 0x0000001500057c02 */ /* 0x000fee0008000f00 */
.L_x_214:
[----:B--2---:R2:W3:Y:S02]  /*b440*/  SYNCS.PHASECHK.TRANS64.TRYWAIT P0, [R5+URZ+0x128], R4 ;  /* 0x00012804050075a7 */ /* 0x0044e400080011ff */
[----:B---3--:R-:W-:Y:S05]  /*b450*/  @!P0 NANOSLEEP.SYNCS 0x989680 ;  /* 0x009896800000895d */ /* 0x008fea0003900000 */
[----:B------:R-:W3:Y:S02]  /*b460*/  @!P0 SYNCS.PHASECHK.TRANS64 P0, [R5+URZ+0x128], R4 ;  /* 0x00012804050085a7 */ /* 0x000ee400080010ff */
[----:B---3--:R-:W-:Y:S05]  /*b470*/  @!P0 BRA `(.L_x_214) ;  /* 0xfffffffc00f08947 */ /* 0x008fea000383ffff */
[----:B------:R-:W-:Y:S05]  /*b480*/  BRA `(.L_x_215) ;  /* 0xffffffa000d87947 */ /* 0x000fea000383ffff */
.L_x_107:
[----:B--2---:R-:W-:Y:S07]  /*b490*/  MOV R5, UR21 ;  /* 0x0000001500057c02 */ /* 0x004fee0008000f00 */
.L_x_216:
[----:B--2---:R2:W3:Y:S02]  /*b4a0*/  SYNCS.PHASECHK.TRANS64.TRYWAIT P0, [R5+URZ+0x130], R4 ;  /* 0x00013004050075a7 */ /* 0x0044e400080011ff */
[----:B---3--:R-:W-:Y:S05]  /*b4b0*/  @!P0 NANOSLEEP.SYNCS 0x989680 ;  /* 0x009896800000895d */ /* 0x008fea0003900000 */
[----:B------:R-:W3:Y:S02]  /*b4c0*/  @!P0 SYNCS.PHASECHK.TRANS64 P0, [R5+URZ+0x130], R4 ;  /* 0x00013004050085a7 */ /* 0x000ee400080010ff */
[----:B---3--:R-:W-:Y:S05]  /*b4d0*/  @!P0 BRA `(.L_x_216) ;  /* 0xfffffffc00f08947 */ /* 0x008fea000383ffff */
[----:B------:R-:W-:Y:S05]  /*b4e0*/  BRA `(.L_x_217) ;  /* 0xffffffa400347947 */ /* 0x000fea000383ffff */
.L_x_108:
[----:B--2---:R-:W-:Y:S07]  /*b4f0*/  MOV R5, UR21 ;  /* 0x0000001500057c02 */ /* 0x004fee0008000f00 */
.L_x_218:
[----:B--2---:R2:W3:Y:S02]  /*b500*/  SYNCS.PHASECHK.TRANS64.TRYWAIT P0, [R5+URZ+0x138], R4 ;  /* 0x00013804050075a7 */ /* 0x0044e400080011ff */
[----:B---3--:R-:W-:Y:S05]  /*b510*/  @!P0 NANOSLEEP.SYNCS 0x989680 ;  /* 0x009896800000895d */ /* 0x008fea0003900000 */
[----:B------:R-:W3:Y:S02]  /*b520*/  @!P0 SYNCS.PHASECHK.TRANS64 P0, [R5+URZ+0x138], R4 ;  /* 0x00013804050085a7 */ /* 0x000ee400080010ff */
[----:B---3--:R-:W-:Y:S05]  /*b530*/  @!P0 BRA `(.L_x_218) ;  /* 0xfffffffc00f08947 */ /* 0x008fea000383ffff */
[----:B------:R-:W-:Y:S05]  /*b540*/  BRA `(.L_x_219) ;  /* 0xffffffa400987947 */ /* 0x000fea000383ffff */
.L_x_110:
[----:B------:R-:W-:-:S07]  /*b550*/  MOV R0, UR21 ;  /* 0x0000001500007c02 */ /* 0x000fce0008000f00 */
.L_x_220:
[----:B--2---:R2:W3:Y:S02]  /*b560*/  SYNCS.PHASECHK.TRANS64.TRYWAIT P0, [R0+URZ+0x120], R3 ;  /* 0x00012003000075a7 */ /* 0x0044e400080011ff */
[----:B---3--:R-:W-:Y:S05]  /*b570*/  @!P0 NANOSLEEP.SYNCS 0x989680 ;  /* 0x009896800000895d */ /* 0x008fea0003900000 */
[----:B------:R-:W3:Y:S02]  /*b580*/  @!P0 SYNCS.PHASECHK.TRANS64 P0, [R0+URZ+0x120], R3 ;  /* 0x00012003000085a7 */ /* 0x000ee400080010ff */
[----:B---3--:R-:W-:Y:S05]  /*b590*/  @!P0 BRA `(.L_x_220) ;  /* 0xfffffffc00f08947 */ /* 0x008fea000383ffff */
[----:B------:R-:W-:Y:S05]  /*b5a0*/  BRA `(.L_x_221) ;  /* 0xffffffa800247947 */ /* 0x000fea000383ffff */
.L_x_111:
[----:B--2---:R-:W-:-:S07]  /*b5b0*/  MOV R0, UR21 ;  /* 0x0000001500007c02 */ /* 0x004fce0008000f00 */
.L_x_222:
[----:B--2---:R2:W3:Y:S02]  /*b5c0*/  SYNCS.PHASECHK.TRANS64.TRYWAIT P0, [R0+URZ+0x128], R3 ;  /* 0x00012803000075a7 */ /* 0x0044e400080011ff */
[----:B---3--:R-:W-:Y:S05]  /*b5d0*/  @!P0 NANOSLEEP.SYNCS 0x989680 ;  /* 0x009896800000895d */ /* 0x008fea0003900000 */
[----:B------:R-:W3:Y:S02]  /*b5e0*/  @!P0 SYNCS.PHASECHK.TRANS64 P0, [R0+URZ+0x128], R3 ;  /* 0x00012803000085a7 */ /* 0x000ee400080010ff */
[----:B---3--:R-:W-:Y:S05]  /*b5f0*/  @!P0 BRA `(.L_x_222) ;  /* 0xfffffffc00f08947 */ /* 0x008fea000383ffff */
[----:B------:R-:W-:Y:S05]  /*b600*/  BRA `(.L_x_223) ;  /* 0xffffffa800147947 */ /* 0x000fea000383ffff */
.L_x_112:
[----:B--2---:R-:W-:-:S07]  /*b610*/  MOV R0, UR21 ;  /* 0x0000001500007c02 */ /* 0x004fce0008000f00 */
.L_x_224:
[----:B--2---:R2:W3:Y:S02]  /*b620*/  SYNCS.PHASECHK.TRANS64.TRYWAIT P0, [R0+URZ+0x130], R3 ;  /* 0x00013003000075a7 */ /* 0x0044e400080011ff */
[----:B---3--:R-:W-:Y:S05]  /*b630*/  @!P0 NANOSLEEP.SYNCS 0x989680 ;  /* 0x009896800000895d */ /* 0x008fea0003900000 */
[----:B------:R-:W3:Y:S02]  /*b640*/  @!P0 SYNCS.PHASECHK.TRANS64 P0, [R0+URZ+0x130], R3 ;  /* 0x00013003000085a7 */ /* 0x000ee400080010ff */
[----:B---3--:R-:W-:Y:S05]  /*b650*/  @!P0 BRA `(.L_x_224) ;  /* 0xfffffffc00f08947 */ /* 0x008fea000383ffff */
[----:B------:R-:W-:Y:S05]  /*b660*/  BRA `(.L_x_225) ;  /* 0xffffffa800047947 */ /* 0x000fea000383ffff */
.L_x_114:
[----:B-1----:R1:W2:Y:S02]  /*b670*/  SYNCS.PHASECHK.TRANS64.TRYWAIT P0, [R3+URZ+0x150], R0 ;  /* 0x00015000030075a7 */ /* 0x0022a400080011ff */
[----:B--2---:R-:W-:Y:S05]  /*b680*/  @!P0 NANOSLEEP.SYNCS 0x989680 ;  /* 0x009896800000895d */ /* 0x004fea0003900000 */
[----:B------:R-:W2:Y:S02]  /*b690*/  @!P0 SYNCS.PHASECHK.TRANS64 P0, [R3+URZ+0x150], R0 ;  /* 0x00015000030085a7 */ /* 0x000ea400080010ff */
[----:B--2---:R-:W-:Y:S05]  /*b6a0*/  @!P0 BRA `(.L_x_114) ;  /* 0xfffffffc00f08947 */ /* 0x004fea000383ffff */
[----:B------:R-:W-:Y:S05]  /*b6b0*/  BRA `(.L_x_226) ;  /* 0xffffffa800c87947 */ /* 0x000fea000383ffff */
.L_x_125:
[----:B--2---:R2:W1:Y:S02]  /*b6c0*/  SYNCS.PHASECHK.TRANS64.TRYWAIT P1, [R5+URZ+0x100], R2 ;  /* 0x00010002050075a7 */ /* 0x00446400080211ff */
[----:B-1----:R-:W-:Y:S05]  /*b6d0*/  @!P1 NANOSLEEP.SYNCS 0x989680 ;  /* 0x009896800000995d */ /* 0x002fea0003900000 */
[----:B------:R-:W1:Y:S02]  /*b6e0*/  @!P1 SYNCS.PHASECHK.TRANS64 P1, [R5+URZ+0x100], R2 ;  /* 0x00010002050095a7 */ /* 0x000e6400080210ff */
[----:B-1----:R-:W-:Y:S05]  /*b6f0*/  @!P1 BRA `(.L_x_125) ;  /* 0xfffffffc00f09947 */ /* 0x002fea000383ffff */
[----:B------:R-:W-:Y:S05]  /*b700*/  BRA `(.L_x_124) ;  /* 0xffffffb8003c7947 */ /* 0x000fea000383ffff */
.L_x_127:
[----:B-1----:R1:W4:Y:S02]  /*b710*/  SYNCS.PHASECHK.TRANS64.TRYWAIT P0, [R90+URZ+0x170], R7 ;  /* 0x000170075a0075a7 */ /* 0x00232400080011ff */
[----:B----4-:R-:W-:Y:S05]  /*b720*/  @!P0 NANOSLEEP.SYNCS 0x989680 ;  /* 0x009896800000895d */ /* 0x010fea0003900000 */
[----:B------:R-:W4:Y:S02]  /*b730*/  @!P0 SYNCS.PHASECHK.TRANS64 P0, [R90+URZ+0x170], R7 ;  /* 0x000170075a0085a7 */ /* 0x000f2400080010ff */
[----:B----4-:R-:W-:Y:S05]  /*b740*/  @!P0 BRA `(.L_x_127) ;  /* 0xfffffffc00f08947 */ /* 0x010fea000383ffff */
[----:B------:R-:W-:Y:S05]  /*b750*/  BRA `(.L_x_126) ;  /* 0xffffffb8008c7947 */ /* 0x000fea000383ffff */
.L_x_135:
[----:B---3--:R3:W4:Y:S02]  /*b760*/  SYNCS.PHASECHK.TRANS64.TRYWAIT P0, [R103+URZ+0x100], R4 ;  /* 0x00010004670075a7 */ /* 0x00872400080011ff */
[----:B----4-:R-:W-:Y:S05]  /*b770*/  @!P0 NANOSLEEP.SYNCS 0x989680 ;  /* 0x009896800000895d */ /* 0x010fea0003900000 */
[----:B------:R-:W4:Y:S02]  /*b780*/  @!P0 SYNCS.PHASECHK.TRANS64 P0, [R103+URZ+0x100], R4 ;  /* 0x00010004670085a7 */ /* 0x000f2400080010ff */
[----:B----4-:R-:W-:Y:S05]  /*b790*/  @!P0 BRA `(.L_x_135) ;  /* 0xfffffffc00f08947 */ /* 0x010fea000383ffff */
[----:B------:R-:W-:Y:S05]  /*b7a0*/  BRA `(.L_x_134) ;  /* 0xffffffc400947947 */ /* 0x000fea000383ffff */
.L_x_143:
[----:B---3--:R3:W4:Y:S02]  /*b7b0*/  SYNCS.PHASECHK.TRANS64.TRYWAIT P0, [R103+URZ+0x100], R4 ;  /* 0x00010004670075a7 */ /* 0x00872400080011ff */
[----:B----4-:R-:W-:Y:S05]  /*b7c0*/  @!P0 NANOSLEEP.SYNCS 0x989680 ;  /* 0x009896800000895d */ /* 0x010fea0003900000 */
[----:B------:R-:W4:Y:S02]  /*b7d0*/  @!P0 SYNCS.PHASECHK.TRANS64 P0, [R103+URZ+0x100], R4 ;  /* 0x00010004670085a7 */ /* 0x000f2400080010ff */
[----:B----4-:R-:W-:Y:S05]  /*b7e0*/  @!P0 BRA `(.L_x_143) ;  /* 0xfffffffc00f08947 */ /* 0x010fea000383ffff */
[----:B------:R-:W-:Y:S05]  /*b7f0*/  BRA `(.L_x_142) ;  /* 0xffffffd000e47947 */ /* 0x000fea000383ffff */
.L_x_151:
[----:B---3--:R3:W4:Y:S02]  /*b800*/  SYNCS.PHASECHK.TRANS64.TRYWAIT P0, [R102+URZ+0x100], R3 ;  /* 0x00010003660075a7 */ /* 0x00872400080011ff */
[----:B----4-:R-:W-:Y:S05]  /*b810*/  @!P0 NANOSLEEP.SYNCS 0x989680 ;  /* 0x009896800000895d */ /* 0x010fea0003900000 */
[----:B------:R-:W4:Y:S02]  /*b820*/  @!P0 SYNCS.PHASECHK.TRANS64 P0, [R102+URZ+0x100], R3 ;  /* 0x00010003660085a7 */ /* 0x000f2400080010ff */
[----:B----4-:R-:W-:Y:S05]  /*b830*/  @!P0 BRA `(.L_x_151) ;  /* 0xfffffffc00f08947 */ /* 0x010fea000383ffff */
[----:B------:R-:W-:Y:S05]  /*b840*/  BRA `(.L_x_150) ;  /* 0xffffffe0003c7947 */ /* 0x000fea000383ffff */
        .weak           $__internal_0_$__cuda_sm10x_tcgen05_guardrail_trap_col_being_dealloced_not_returned_by_alloc
        .type           $__internal_0_$__cuda_sm10x_tcgen05_guardrail_trap_col_being_dealloced_not_returned_by_alloc,@function
        .size           $__internal_0_$__cuda_sm10x_tcgen05_guardrail_trap_col_being_dealloced_not_returned_by_alloc,($__internal_1_$__cuda_sm10x_tcgen05_guardrail_trap_phase_invalid_during_alloc - $__internal_0_$__cuda_sm10x_tcgen05_guardrail_trap_col_being_dealloced_not_returned_by_alloc)
$__internal_0_$__cuda_sm10x_tcgen05_guardrail_trap_col_being_dealloced_not_returned_by_alloc:
[----:B------:R-:W-:Y:S05]  /*b850*/  BPT.TRAP 0x1 ;  /* 0x000000040000795c */ /* 0x000fea0000300000 */
[----:B------:R-:W-:-:S04]  /*b860*/  HFMA2 R3, -RZ, RZ, 0, 0 ;  /* 0x00000000ff037431 */ /* 0x000fc800000001ff */
[----:B------:R-:W-:Y:S05]  /*b870*/  RET.REL.NODEC R2 `(_ZN7cutlass13device_kernelINS_4gemm6kernel13GemmUniversalIN4cute5tupleIJiiiiEEENS1_10collective13CollectiveMmaINS1_35MainloopSm100TmaUmmaWarpSpecializedILi16ELi2ELi4ENS5_IJNS4_1CILi4EEENSA_ILi1EEESC_EEEEENS5_IJNSA_ILi128EEENSA_ILi256EEENSA_ILi64EEEEEENS_12float_e5m2_tENS5_IJlSC_lEEESJ_SK_NS4_8TiledMMAINS4_8MMA_AtomIJNS4_10MMA_TraitsINS4_25SM100_MMA_F8F6F4_2x1SM_SSEJSJ_SJ_fSF_SG_NS4_17integral_constantINS4_4UMMA5MajorELSR_0EEESS_NSP_INSQ_7ScaleInELST_0EEESU_EEEEEENS4_6LayoutINS5_IJSC_SC_SC_EEENS5_IJNSA_ILi0EEESZ_SZ_EEEEENS5_IJNS4_10UnderscoreES12_S12_EEEEENS4_18SM100_TMA_2SM_LOADENS4_14ComposedLayoutINS4_7SwizzleILi2ELi4ELi3EEENS4_18smem_ptr_flag_bitsILi8EEENSX_INS5_IJNSA_ILi8EEESH_EEENS5_IJSH_SC_EEEEEEEvNS4_8identityENS4_28SM100_TMA_2SM_LOAD_MULTICASTES1F_vS1G_EENS_8epilogue10collective18CollectiveEpilogueINS1J_23Sm100TmaWarpSpecializedILi4ELi2ELi32ELb0ELb0EEEJNS5_IJSH_SG_SH_EEENS5_IJNSX_ISH_SC_EENSX_INS5_IJNSA_ILi32EEENSA_ILi2EEEEEENS5_IJSC_SF_EEEEEEEESJ_SK_SJ_SK_NS1J_6fusion15FusionCallbacksIS1N_NS1W_17LinearCombinationISJ_fSJ_fLNS_15FloatRoundStyleE2EEES1O_S1V_JEEENS4_5SM1004TMEM4LOAD26SM100_TMEM_LOAD_32dp32b32xENS4_13SM90_TMA_LOADENS16_INS17_ILi1ELi4ELi3EEES1A_NSX_INS5_IJS1B_S1Q_EEENS5_IJS1Q_SC_EEEEEEENS4_39AutoVectorizingCopyWithAssumedAlignmentILi128EEENS4_14SM90_TMA_STOREES2B_S2D_S2D_EEEvvEEEEvNT_6ParamsE) ;  /* 0xffffff4402e07950 */ /* 0x000fea0003c3ffff */
        .weak           $__internal_1_$__cuda_sm10x_tcgen05_guardrail_trap_phase_invalid_during_alloc
        .type           $__internal_1_$__cuda_sm10x_tcgen05_guardrail_trap_phase_invalid_during_alloc,@function
        .size           $__internal_1_$__cuda_sm10x_tcgen05_guardrail_trap_phase_invalid_during_alloc,($__internal_2_$__cuda_sm10x_tcgen05_guardrail_trap_unallocated_columns_being_dealloced - $__internal_1_$__cuda_sm10x_tcgen05_guardrail_trap_phase_invalid_during_alloc)
$__internal_1_$__cuda_sm10x_tcgen05_guardrail_trap_phase_invalid_during_alloc:
[----:B------:R-:W-:Y:S05]  /*b880*/  BPT.TRAP 0x1 ;  /* 0x000000040000795c */ /* 0x000fea0000300000 */
[----:B------:R-:W-:-:S04]  /*b890*/  MOV R5, 0x0 ;  /* 0x0000000000057802 */ /* 0x000fc80000000f00 */
[----:B------:R-:W-:Y:S05]  /*b8a0*/  RET.REL.NODEC R4 `(_ZN7cutlass13device_kernelINS_4gemm6kernel13GemmUniversalIN4cute5tupleIJiiiiEEENS1_10collective13CollectiveMmaINS1_35MainloopSm100TmaUmmaWarpSpecializedILi16ELi2ELi4ENS5_IJNS4_1CILi4EEENSA_ILi1EEESC_EEEEENS5_IJNSA_ILi128EEENSA_ILi256EEENSA_ILi64EEEEEENS_12float_e5m2_tENS5_IJlSC_lEEESJ_SK_NS4_8TiledMMAINS4_8MMA_AtomIJNS4_10MMA_TraitsINS4_25SM100_MMA_F8F6F4_2x1SM_SSEJSJ_SJ_fSF_SG_NS4_17integral_constantINS4_4UMMA5MajorELSR_0EEESS_NSP_INSQ_7ScaleInELST_0EEESU_EEEEEENS4_6LayoutINS5_IJSC_SC_SC_EEENS5_IJNSA_ILi0EEESZ_SZ_EEEEENS5_IJNS4_10UnderscoreES12_S12_EEEEENS4_18SM100_TMA_2SM_LOADENS4_14ComposedLayoutINS4_7SwizzleILi2ELi4ELi3EEENS4_18smem_ptr_flag_bitsILi8EEENSX_INS5_IJNSA_ILi8EEESH_EEENS5_IJSH_SC_EEEEEEEvNS4_8identityENS4_28SM100_TMA_2SM_LOAD_MULTICASTES1F_vS1G_EENS_8epilogue10collective18CollectiveEpilogueINS1J_23Sm100TmaWarpSpecializedILi4ELi2ELi32ELb0ELb0EEEJNS5_IJSH_SG_SH_EEENS5_IJNSX_ISH_SC_EENSX_INS5_IJNSA_ILi32EEENSA_ILi2EEEEEENS5_IJSC_SF_EEEEEEEESJ_SK_SJ_SK_NS1J_6fusion15FusionCallbacksIS1N_NS1W_17LinearCombinationISJ_fSJ_fLNS_15FloatRoundStyleE2EEES1O_S1V_JEEENS4_5SM1004TMEM4LOAD26SM100_TMEM_LOAD_32dp32b32xENS4_13SM90_TMA_LOADENS16_INS17_ILi1ELi4ELi3EEES1A_NSX_INS5_IJS1B_S1Q_EEENS5_IJS1Q_SC_EEEEEEENS4_39AutoVectorizingCopyWithAssumedAlignmentILi128EEENS4_14SM90_TMA_STOREES2B_S2D_S2D_EEEvvEEEEvNT_6ParamsE) ;  /* 0xffffff4404d47950 */ /* 0x000fea0003c3ffff */
        .weak           $__internal_2_$__cuda_sm10x_tcgen05_guardrail_trap_unallocated_columns_being_dealloced
        .type           $__internal_2_$__cuda_sm10x_tcgen05_guardrail_trap_unallocated_columns_being_dealloced,@function
        .size           $__internal_2_$__cuda_sm10x_tcgen05_guardrail_trap_unallocated_columns_being_dealloced,(.L_x_228 - $__internal_2_$__cuda_sm10x_tcgen05_guardrail_trap_unallocated_columns_being_dealloced)
$__internal_2_$__cuda_sm10x_tcgen05_guardrail_trap_unallocated_columns_being_dealloced:
[----:B------:R-:W-:Y:S05]  /*b8b0*/  BPT.TRAP 0x1 ;  /* 0x000000040000795c */ /* 0x000fea0000300000 */
[----:B------:R-:W-:-:S04]  /*b8c0*/  HFMA2 R3, -RZ, RZ, 0, 0 ;  /* 0x00000000ff037431 */ /* 0x000fc800000001ff */
[----:B------:R-:W-:Y:S05]  /*b8d0*/  RET.REL.NODEC R2 `(_ZN7cutlass13device_kernelINS_4gemm6kernel13GemmUniversalIN4cute5tupleIJiiiiEEENS1_10collective13CollectiveMmaINS1_35MainloopSm100TmaUmmaWarpSpecializedILi16ELi2ELi4ENS5_IJNS4_1CILi4EEENSA_ILi1EEESC_EEEEENS5_IJNSA_ILi128EEENSA_ILi256EEENSA_ILi64EEEEEENS_12float_e5m2_tENS5_IJlSC_lEEESJ_SK_NS4_8TiledMMAINS4_8MMA_AtomIJNS4_10MMA_TraitsINS4_25SM100_MMA_F8F6F4_2x1SM_SSEJSJ_SJ_fSF_SG_NS4_17integral_constantINS4_4UMMA5MajorELSR_0EEESS_NSP_INSQ_7ScaleInELST_0EEESU_EEEEEENS4_6LayoutINS5_IJSC_SC_SC_EEENS5_IJNSA_ILi0EEESZ_SZ_EEEEENS5_IJNS4_10UnderscoreES12_S12_EEEEENS4_18SM100_TMA_2SM_LOADENS4_14ComposedLayoutINS4_7SwizzleILi2ELi4ELi3EEENS4_18smem_ptr_flag_bitsILi8EEENSX_INS5_IJNSA_ILi8EEESH_EEENS5_IJSH_SC_EEEEEEEvNS4_8identityENS4_28SM100_TMA_2SM_LOAD_MULTICASTES1F_vS1G_EENS_8epilogue10collective18CollectiveEpilogueINS1J_23Sm100TmaWarpSpecializedILi4ELi2ELi32ELb0ELb0EEEJNS5_IJSH_SG_SH_EEENS5_IJNSX_ISH_SC_EENSX_INS5_IJNSA_ILi32EEENSA_ILi2EEEEEENS5_IJSC_SF_EEEEEEEESJ_SK_SJ_SK_NS1J_6fusion15FusionCallbacksIS1N_NS1W_17LinearCombinationISJ_fSJ_fLNS_15FloatRoundStyleE2EEES1O_S1V_JEEENS4_5SM1004TMEM4LOAD26SM100_TMEM_LOAD_32dp32b32xENS4_13SM90_TMA_LOADENS16_INS17_ILi1ELi4ELi3EEES1A_NSX_INS5_IJS1B_S1Q_EEENS5_IJS1Q_SC_EEEEEEENS4_39AutoVectorizingCopyWithAssumedAlignmentILi128EEENS4_14SM90_TMA_STOREES2B_S2D_S2D_EEEvvEEEEvNT_6ParamsE) ;  /* 0xffffff4402c87950 */ /* 0x000fea0003c3ffff */
.L_x_227:
[----:B------:R-:W-:-:S00]  /*b8e0*/  BRA `(.L_x_227) ;  /* 0xfffffffc00fc7947 */ /* 0x000fc0000383ffff */
[----:B------:R-:W-:-:S00]  /*b8f0*/  NOP ;  /* 0x0000000000007918 */ /* 0x000fc00000000000 */
        /* <DEDUP_REMOVED lines=8> */
.L_x_228:


//--------------------- .nv.global.init           --------------------------
	.section	.nv.global.init,"aw",@progbits
.nv.global.init:
	.type		$str$27,@object
	.size		$str$27,($str$28 - $str$27)
$str$27:
        /*0000*/ 	.byte	0x28, 0x61, 0x64, 0x64, 0x72, 0x65, 0x73, 0x73, 0x20, 0x26, 0x20, 0x6d, 0x61, 0x73, 0x6b, 0x29
        /*0010*/ 	.byte	0x20, 0x3d, 0x3d, 0x20, 0x30, 0x00
	.type		$str$28,@object
	.size		$str$28,($str$26 - $str$28)
$str$28:
        /*0016*/ 	.byte	0x2f, 0x74, 0x6d, 0x70, 0x2f, 0x63, 0x75, 0x74, 0x6c, 0x61, 0x73, 0x73, 0x5f, 0x73, 0x77, 0x65
        /*0026*/ 	.byte	0x65, 0x70, 0x5f, 0x73, 0x72, 0x63, 0x2f, 0x69, 0x6e, 0x63, 0x6c, 0x75, 0x64, 0x65, 0x2f, 0x63
        /*0036*/ 	.byte	0x75, 0x74, 0x65, 0x2f, 0x70, 0x6f, 0x69, 0x6e, 0x74, 0x65, 0x72, 0x5f, 0x66, 0x6c, 0x61, 0x67
        /*0046*/ 	.byte	0x67, 0x65, 0x64, 0x2e, 0x68, 0x70, 0x70, 0x00
	.type		$str$26,@object
	.size		$str$26,($str$25 - $str$26)
$str$26:
        /*004e*/ 	.byte	0x2f, 0x74, 0x6d, 0x70, 0x2f, 0x63, 0x75, 0x74, 0x6c, 0x61, 0x73, 0x73, 0x5f, 0x73, 0x77, 0x65
        /*005e*/ 	.byte	0x65, 0x70, 0x5f, 0x73, 0x72, 0x63, 0x2f, 0x69, 0x6e, 0x63, 0x6c, 0x75, 0x64, 0x65, 0x2f, 0x63
        /*006e*/ 	.byte	0x75, 0x74, 0x65, 0x2f, 0x61, 0x74, 0x6f, 0x6d, 0x2f, 0x63, 0x6f, 0x70, 0x79, 0x5f, 0x74, 0x72
        /*007e*/ 	.byte	0x61, 0x69, 0x74, 0x73, 0x5f, 0x73, 0x6d, 0x31, 0x30, 0x30, 0x2e, 0x68, 0x70, 0x70, 0x00
	.type		$str$25,@object
	.size		$str$25,(__unnamed_1 - $str$25)
$str$25:
        /*008d*/ 	.byte	0x28, 0x28, 0x75, 0x69, 0x6e, 0x74, 0x33, 0x32, 0x5f, 0x74, 0x28, 0x74, 0x68, 0x72, 0x65, 0x61
        /*009d*/ 	.byte	0x64, 0x49, 0x64, 0x78, 0x2e, 0x78, 0x29, 0x20, 0x2f, 0x20, 0x33, 0x32, 0x29, 0x20, 0x25, 0x20
        /*00ad*/ 	.byte	0x34, 0x29, 0x20, 0x3d, 0x3d, 0x20, 0x28, 0x28, 0x28, 0x74, 0x6d, 0x65, 0x6d, 0x5f, 0x61, 0x64
        /*00bd*/ 	.byte	0x64, 0x72, 0x20, 0x3e, 0x3e, 0x20, 0x31, 0x36, 0x29, 0x20, 0x2f, 0x20, 0x33, 0x32, 0x29, 0x20
        /*00cd*/ 	.byte	0x25, 0x20, 0x34, 0x29, 0x00
	.type		__unnamed_1,@object
	.size		__unnamed_1,(__unnamed_2 - __unnamed_1)
__unnamed_1:
        /*00d2*/ 	.byte	0x61, 0x75, 0x74, 0x6f, 0x20, 0x63, 0x75, 0x74, 0x65, 0x3a, 0x3a, 0x61, 0x73, 0x5f, 0x70, 0x6f
        /* <DEDUP_REMOVED lines=24> */
        /*0262*/ 	.byte	0x3a, 0x3a, 0x43, 0x3c, 0x34, 0x30, 0x39, 0x36, 0x3e, 0x3e, 0x3e, 0x3e, 0x5d, 0x00
	.type		__unnamed_2,@object
	.size		__unnamed_2,(__unnamed_3 - __unnamed_2)
__unnamed_2:
        /* <DEDUP_REMOVED lines=26> */
	.type		__unnamed_3,@object
	.size		__unnamed_3,(.L_3 - __unnamed_3)
__unnamed_3:
        /* <DEDUP_REMOVED lines=40> */
        /*068e*/ 	.byte	0x74, 0x65, 0x3a, 0x3a, 0x43, 0x3c, 0x30, 0x3e, 0x3e, 0x3e, 0x3e, 0x5d, 0x00
.L_3:


//--------------------- .nv.shared._ZN7cutlass13device_kernelINS_4gemm6kernel13GemmUniversalIN4cute5tupleIJiiiiEEENS1_10collective13CollectiveMmaINS1_35MainloopSm100TmaUmmaWarpSpecializedILi16ELi2ELi4ENS5_IJNS4_1CILi4EEENSA_ILi1EEESC_EEEEENS5_IJNSA_ILi128EEENSA_ILi256EEENSA_ILi64EEEEEENS_12float_e5m2_tENS5_IJlSC_lEEESJ_SK_NS4_8TiledMMAINS4_8MMA_AtomIJNS4_10MMA_TraitsINS4_25SM100_MMA_F8F6F4_2x1SM_SSEJSJ_SJ_fSF_SG_NS4_17integral_constantINS4_4UMMA5MajorELSR_0EEESS_NSP_INSQ_7ScaleInELST_0EEESU_EEEEEENS4_6LayoutINS5_IJSC_SC_SC_EEENS5_IJNSA_ILi0EEESZ_SZ_EEEEENS5_IJNS4_10UnderscoreES12_S12_EEEEENS4_18SM100_TMA_2SM_LOADENS4_14ComposedLayoutINS4_7SwizzleILi2ELi4ELi3EEENS4_18smem_ptr_flag_bitsILi8EEENSX_INS5_IJNSA_ILi8EEESH_EEENS5_IJSH_SC_EEEEEEEvNS4_8identityENS4_28SM100_TMA_2SM_LOAD_MULTICASTES1F_vS1G_EENS_8epilogue10collective18CollectiveEpilogueINS1J_23Sm100TmaWarpSpecializedILi4ELi2ELi32ELb0ELb0EEEJNS5_IJSH_SG_SH_EEENS5_IJNSX_ISH_SC_EENSX_INS5_IJNSA_ILi32EEENSA_ILi2EEEEEENS5_IJSC_SF_EEEEEEEESJ_SK_SJ_SK_NS1J_6fusion15FusionCallbacksIS1N_NS1W_17LinearCombinationISJ_fSJ_fLNS_15FloatRoundStyleE2EEES1O_S1V_JEEENS4_5SM1004TMEM4LOAD26SM100_TMEM_LOAD_32dp32b32xENS4_13SM90_TMA_LOADENS16_INS17_ILi1ELi4ELi3EEES1A_NSX_INS5_IJS1B_S1Q_EEENS5_IJS1Q_SC_EEEEEEENS4_39AutoVectorizingCopyWithAssumedAlignmentILi128EEENS4_14SM90_TMA_STOREES2B_S2D_S2D_EEEvvEEEEvNT_6ParamsE --------------------------
	.section	.nv.shared._ZN7cutlass13device_kernelINS_4gemm6kernel13GemmUniversalIN4cute5tupleIJiiiiEEENS1_10collective13CollectiveMmaINS1_35MainloopSm100TmaUmmaWarpSpecializedILi16ELi2ELi4ENS5_IJNS4_1CILi4EEENSA_ILi1EEESC_EEEEENS5_IJNSA_ILi128EEENSA_ILi256EEENSA_ILi64EEEEEENS_12float_e5m2_tENS5_IJlSC_lEEESJ_SK_NS4_8TiledMMAINS4_8MMA_AtomIJNS4_10MMA_TraitsINS4_25SM100_MMA_F8F6F4_2x1SM_SSEJSJ_SJ_fSF_SG_NS4_17integral_constantINS4_4UMMA5MajorELSR_0EEESS_NSP_INSQ_7ScaleInELST_0EEESU_EEEEEENS4_6LayoutINS5_IJSC_SC_SC_EEENS5_IJNSA_ILi0EEESZ_SZ_EEEEENS5_IJNS4_10UnderscoreES12_S12_EEEEENS4_18SM100_TMA_2SM_LOADENS4_14ComposedLayoutINS4_7SwizzleILi2ELi4ELi3EEENS4_18smem_ptr_flag_bitsILi8EEENSX_INS5_IJNSA_ILi8EEESH_EEENS5_IJSH_SC_EEEEEEEvNS4_8identityENS4_28SM100_TMA_2SM_LOAD_MULTICASTES1F_vS1G_EENS_8epilogue10collective18CollectiveEpilogueINS1J_23Sm100TmaWarpSpecializedILi4ELi2ELi32ELb0ELb0EEEJNS5_IJSH_SG_SH_EEENS5_IJNSX_ISH_SC_EENSX_INS5_IJNSA_ILi32EEENSA_ILi2EEEEEENS5_IJSC_SF_EEEEEEEESJ_SK_SJ_SK_NS1J_6fusion15FusionCallbacksIS1N_NS1W_17LinearCombinationISJ_fSJ_fLNS_15FloatRoundStyleE2EEES1O_S1V_JEEENS4_5SM1004TMEM4LOAD26SM100_TMEM_LOAD_32dp32b32xENS4_13SM90_TMA_LOADENS16_INS17_ILi1ELi4ELi3EEES1A_NSX_INS5_IJS1B_S1Q_EEENS5_IJS1Q_SC_EEEEEEENS4_39AutoVectorizingCopyWithAssumedAlignmentILi128EEENS4_14SM90_TMA_STOREES2B_S2D_S2D_EEEvvEEEEvNT_6ParamsE,"aw",@nobits
	.sectionflags	@""
	.align	16
	.zero		1024


//--------------------- .nv.shared.reserved.0     --------------------------
	.section	.nv.shared.reserved.0,"aw",@nobits
	.weak		__nv_reservedSMEM_offset_0_alias
	.size		__nv_reservedSMEM_offset_0_alias, 0, 64
	.other		__nv_reservedSMEM_offset_0_alias,@"STO_CUDA_RESERVED_SHARED STV_DEFAULT"
__nv_reservedSMEM_offset_0_alias:
	.zero		0
.nv.shared.reserved.0:
	.zero		64
	.weak		__nv_reservedSMEM_tcgen05_partition
	.type		__nv_reservedSMEM_tcgen05_partition,@object
	.size		__nv_reservedSMEM_tcgen05_partition,(.L_0 - __nv_reservedSMEM_tcgen05_partition)
__nv_reservedSMEM_tcgen05_partition:
	.zero		32
.L_0:


//--------------------- .nv.global                --------------------------
	.section	.nv.global,"aw",@nobits
.nv.global:
	.type		_ZN40_INTERNAL_bbdad9ae_4_k_cu_9c17bb4f_179204cute1_E,@object
	.size		_ZN40_INTERNAL_bbdad9ae_4_k_cu_9c17bb4f_179204cute1_E,(_ZN40_INTERNAL_bbdad9ae_4_k_cu_9c17bb4f_179204cuda3std3__45__cpo6cbeginE - _ZN40_INTERNAL_bbdad9ae_4_k_cu_9c17bb4f_179204cute1_E)
_ZN40_INTERNAL_bbdad9ae_4_k_cu_9c17bb4f_179204cute1_E:
	.zero		1
	.type		_ZN40_INTERNAL_bbdad9ae_4_k_cu_9c17bb4f_179204cuda3std3__45__cpo6cbeginE,@object
	.size		_ZN40_INTERNAL_bbdad9ae_4_k_cu_9c17bb4f_179204cuda3std3__45__cpo6cbeginE,(_ZN40_INTERNAL_bbdad9ae_4_k_cu_9c17bb4f_179204cuda3std3__48in_placeE - _ZN40_INTERNAL_bbdad9ae_4_k_cu_9c17bb4f_179204cuda3std3__45__cpo6cbeginE)
_ZN40_INTERNAL_bbdad9ae_4_k_cu_9c17bb4f_179204cuda3std3__45__cpo6cbeginE:
	.zero		1
	.type		_ZN40_INTERNAL_bbdad9ae_4_k_cu_9c17bb4f_179204cuda3std3__48in_placeE,@object
	.size		_ZN40_INTERNAL_bbdad9ae_4_k_cu_9c17bb4f_179204cuda3std3__48in_placeE,(_ZN40_INTERNAL_bbdad9ae_4_k_cu_9c17bb4f_179204cuda3std6ranges3__45__cpo9iter_moveE - _ZN40_INTERNAL_bbdad9ae_4_k_cu_9c17bb4f_179204cuda3std3__48in_placeE)
_ZN40_INTERNAL_bbdad9ae_4_k_cu_9c17bb4f_179204cuda3std3__48in_placeE:
	.zero		1
	.type		_ZN40_INTERNAL_bbdad9ae_4_k_cu_9c17bb4f_179204cuda3std6ranges3__45__cpo9iter_moveE,@object
	.size		_ZN40_INTERNAL_bbdad9ae_4_k_cu_9c17bb4f_179204cuda3std6ranges3__45__cpo9iter_moveE,(_ZN40_INTERNAL_bbdad9ae_4_k_cu_9c17bb4f_179204cuda3std3__45__cpo5beginE - _ZN40_INTERNAL_bbdad9ae_4_k_cu_9c17bb4f_179204cuda3std6ranges3__45__cpo9iter_moveE)
_ZN40_INTERNAL_bbdad9ae_4_k_cu_9c17bb4f_179204cuda3std6ranges3__45__cpo9iter_moveE:
	.zero		1
	.type		_ZN40_INTERNAL_bbdad9ae_4_k_cu_9c17bb4f_179204cuda3std3__45__cpo5beginE,@object
	.size		_ZN40_INTERNAL_bbdad9ae_4_k_cu_9c17bb4f_179204cuda3std3__45__cpo5beginE,(_ZN40_INTERNAL_bbdad9ae_4_k_cu_9c17bb4f_179204cuda3std3__442_GLOBAL__N__bbdad9ae_4_k_cu_9c17bb4f_179206ignoreE - _ZN40_INTERNAL_bbdad9ae_4_k_cu_9c17bb4f_179204cuda3std3__45__cpo5beginE)
_ZN40_INTERNAL_bbdad9ae_4_k_cu_9c17bb4f_179204cuda3std3__45__cpo5beginE:
	.zero		1
	.type		_ZN40_INTERNAL_bbdad9ae_4_k_cu_9c17bb4f_179204cuda3std3__442_GLOBAL__N__bbdad9ae_4_k_cu_9c17bb4f_179206ignoreE,@object
	.size		_ZN40_INTERNAL_bbdad9ae_4_k_cu_9c17bb4f_179204cuda3std3__442_GLOBAL__N__bbdad9ae_4_k_cu_9c17bb4f_179206ignoreE,(_ZN40_INTERNAL_bbdad9ae_4_k_cu_9c17bb4f_179204cute7productE - _ZN40_INTERNAL_bbdad9ae_4_k_cu_9c17bb4f_179204cuda3std3__442_GLOBAL__N__bbdad9ae_4_k_cu_9c17bb4f_179206ignoreE)
_ZN40_INTERNAL_bbdad9ae_4_k_cu_9c17bb4f_179204cuda3std3__442_GLOBAL__N__bbdad9ae_4_k_cu_9c17bb4f_179206ignoreE:
	.zero		1
	.type		_ZN40_INTERNAL_bbdad9ae_4_k_cu_9c17bb4f_179204cute7productE,@object
	.size		_ZN40_INTERNAL_bbdad9ae_4_k_cu_9c17bb4f_179204cute7productE,(_ZN40_INTERNAL_bbdad9ae_4_k_cu_9c17bb4f_179204cuda3std3__45__cpo3endE - _ZN40_INTERNAL_bbdad9ae_4_k_cu_9c17bb4f_179204cute7productE)
_ZN40_INTERNAL_bbdad9ae_4_k_cu_9c17bb4f_179204cute7productE:
	.zero		1
	.type		_ZN40_INTERNAL_bbdad9ae_4_k_cu_9c17bb4f_179204cuda3std3__45__cpo3endE,@object
	.size		_ZN40_INTERNAL_bbdad9ae_4_k_cu_9c17bb4f_179204cuda3std3__45__cpo3endE,(_ZN40_INTERNAL_bbdad9ae_4_k_cu_9c17bb4f_179204cuda3std3__419piecewise_constructE - _ZN40_INTERNAL_bbdad9ae_4_k_cu_9c17bb4f_179204cuda3std3__45__cpo3endE)
_ZN40_INTERNAL_bbdad9ae_4_k_cu_9c17bb4f_179204cuda3std3__45__cpo3endE:
	.zero		1
	.type		_ZN40_INTERNAL_bbdad9ae_4_k_cu_9c17bb4f_179204cuda3std3__419piecewise_constructE,@object
	.size		_ZN40_INTERNAL_bbdad9ae_4_k_cu_9c17bb4f_179204cuda3std3__419piecewise_constructE,(_ZN40_INTERNAL_bbdad9ae_4_k_cu_9c17bb4f_179204cuda3std3__45__cpo4cendE - _ZN40_INTERNAL_bbdad9ae_4_k_cu_9c17bb4f_179204cuda3std3__419piecewise_constructE)
_ZN40_INTERNAL_bbdad9ae_4_k_cu_9c17bb4f_179204cuda3std3__419piecewise_constructE:
	.zero		1
	.type		_ZN40_INTERNAL_bbdad9ae_4_k_cu_9c17bb4f_179204cuda3std3__45__cpo4cendE,@object
	.size		_ZN40_INTERNAL_bbdad9ae_4_k_cu_9c17bb4f_179204cuda3std3__45__cpo4cendE,(_ZN40_INTERNAL_bbdad9ae_4_k_cu_9c17bb4f_179204cuda3std6ranges3__45__cpo4swapE - _ZN40_INTERNAL_bbdad9ae_4_k_cu_9c17bb4f_179204cuda3std3__45__cpo4cendE)
_ZN40_INTERNAL_bbdad9ae_4_k_cu_9c17bb4f_179204cuda3std3__45__cpo4cendE:
	.zero		1
	.type		_ZN40_INTERNAL_bbdad9ae_4_k_cu_9c17bb4f_179204cuda3std6ranges3__45__cpo4swapE,@object
	.size		_ZN40_INTERNAL_bbdad9ae_4_k_cu_9c17bb4f_179204cuda3std6ranges3__45__cpo4swapE,(.L_11 - _ZN40_INTERNAL_bbdad9ae_4_k_cu_9c17bb4f_179204cuda3std6ranges3__45__cpo4swapE)
_ZN40_INTERNAL_bbdad9ae_4_k_cu_9c17bb4f_179204cuda3std6ranges3__45__cpo4swapE:
	.zero		1
.L_11:


//--------------------- .nv.constant0._ZN7cutlass13device_kernelINS_4gemm6kernel13GemmUniversalIN4cute5tupleIJiiiiEEENS1_10collective13CollectiveMmaINS1_35MainloopSm100TmaUmmaWarpSpecializedILi16ELi2ELi4ENS5_IJNS4_1CILi4EEENSA_ILi1EEESC_EEEEENS5_IJNSA_ILi128EEENSA_ILi256EEENSA_ILi64EEEEEENS_12float_e5m2_tENS5_IJlSC_lEEESJ_SK_NS4_8TiledMMAINS4_8MMA_AtomIJNS4_10MMA_TraitsINS4_25SM100_MMA_F8F6F4_2x1SM_SSEJSJ_SJ_fSF_SG_NS4_17integral_constantINS4_4UMMA5MajorELSR_0EEESS_NSP_INSQ_7ScaleInELST_0EEESU_EEEEEENS4_6LayoutINS5_IJSC_SC_SC_EEENS5_IJNSA_ILi0EEESZ_SZ_EEEEENS5_IJNS4_10UnderscoreES12_S12_EEEEENS4_18SM100_TMA_2SM_LOADENS4_14ComposedLayoutINS4_7SwizzleILi2ELi4ELi3EEENS4_18smem_ptr_flag_bitsILi8EEENSX_INS5_IJNSA_ILi8EEESH_EEENS5_IJSH_SC_EEEEEEEvNS4_8identityENS4_28SM100_TMA_2SM_LOAD_MULTICASTES1F_vS1G_EENS_8epilogue10collective18CollectiveEpilogueINS1J_23Sm100TmaWarpSpecializedILi4ELi2ELi32ELb0ELb0EEEJNS5_IJSH_SG_SH_EEENS5_IJNSX_ISH_SC_EENSX_INS5_IJNSA_ILi32EEENSA_ILi2EEEEEENS5_IJSC_SF_EEEEEEEESJ_SK_SJ_SK_NS1J_6fusion15FusionCallbacksIS1N_NS1W_17LinearCombinationISJ_fSJ_fLNS_15FloatRoundStyleE2EEES1O_S1V_JEEENS4_5SM1004TMEM4LOAD26SM100_TMEM_LOAD_32dp32b32xENS4_13SM90_TMA_LOADENS16_INS17_ILi1ELi4ELi3EEES1A_NSX_INS5_IJS1B_S1Q_EEENS5_IJS1Q_SC_EEEEEEENS4_39AutoVectorizingCopyWithAssumedAlignmentILi128EEENS4_14SM90_TMA_STOREES2B_S2D_S2D_EEEvvEEEEvNT_6ParamsE --------------------------
	.section	.nv.constant0._ZN7cutlass13device_kernelINS_4gemm6kernel13GemmUniversalIN4cute5tupleIJiiiiEEENS1_10collective13CollectiveMmaINS1_35MainloopSm100TmaUmmaWarpSpecializedILi16ELi2ELi4ENS5_IJNS4_1CILi4EEENSA_ILi1EEESC_EEEEENS5_IJNSA_ILi128EEENSA_ILi256EEENSA_ILi64EEEEEENS_12float_e5m2_tENS5_IJlSC_lEEESJ_SK_NS4_8TiledMMAINS4_8MMA_AtomIJNS4_10MMA_TraitsINS4_25SM100_MMA_F8F6F4_2x1SM_SSEJSJ_SJ_fSF_SG_NS4_17integral_constantINS4_4UMMA5MajorELSR_0EEESS_NSP_INSQ_7ScaleInELST_0EEESU_EEEEEENS4_6LayoutINS5_IJSC_SC_SC_EEENS5_IJNSA_ILi0EEESZ_SZ_EEEEENS5_IJNS4_10UnderscoreES12_S12_EEEEENS4_18SM100_TMA_2SM_LOADENS4_14ComposedLayoutINS4_7SwizzleILi2ELi4ELi3EEENS4_18smem_ptr_flag_bitsILi8EEENSX_INS5_IJNSA_ILi8EEESH_EEENS5_IJSH_SC_EEEEEEEvNS4_8identityENS4_28SM100_TMA_2SM_LOAD_MULTICASTES1F_vS1G_EENS_8epilogue10collective18CollectiveEpilogueINS1J_23Sm100TmaWarpSpecializedILi4ELi2ELi32ELb0ELb0EEEJNS5_IJSH_SG_SH_EEENS5_IJNSX_ISH_SC_EENSX_INS5_IJNSA_ILi32EEENSA_ILi2EEEEEENS5_IJSC_SF_EEEEEEEESJ_SK_SJ_SK_NS1J_6fusion15FusionCallbacksIS1N_NS1W_17LinearCombinationISJ_fSJ_fLNS_15FloatRoundStyleE2EEES1O_S1V_JEEENS4_5SM1004TMEM4LOAD26SM100_TMEM_LOAD_32dp32b32xENS4_13SM90_TMA_LOADENS16_INS17_ILi1ELi4ELi3EEES1A_NSX_INS5_IJS1B_S1Q_EEENS5_IJS1Q_SC_EEEEEEENS4_39AutoVectorizingCopyWithAssumedAlignmentILi128EEENS4_14SM90_TMA_STOREES2B_S2D_S2D_EEEvvEEEEvNT_6ParamsE,"a",@progbits
	.sectionflags	@""
	.align	4
.nv.constant0._ZN7cutlass13device_kernelINS_4gemm6kernel13GemmUniversalIN4cute5tupleIJiiiiEEENS1_10collective13CollectiveMmaINS1_35MainloopSm100TmaUmmaWarpSpecializedILi16ELi2ELi4ENS5_IJNS4_1CILi4EEENSA_ILi1EEESC_EEEEENS5_IJNSA_ILi128EEENSA_ILi256EEENSA_ILi64EEEEEENS_12float_e5m2_tENS5_IJlSC_lEEESJ_SK_NS4_8TiledMMAINS4_8MMA_AtomIJNS4_10MMA_TraitsINS4_25SM100_MMA_F8F6F4_2x1SM_SSEJSJ_SJ_fSF_SG_NS4_17integral_constantINS4_4UMMA5MajorELSR_0EEESS_NSP_INSQ_7ScaleInELST_0EEESU_EEEEEENS4_6LayoutINS5_IJSC_SC_SC_EEENS5_IJNSA_ILi0EEESZ_SZ_EEEEENS5_IJNS4_10UnderscoreES12_S12_EEEEENS4_18SM100_TMA_2SM_LOADENS4_14ComposedLayoutINS4_7SwizzleILi2ELi4ELi3EEENS4_18smem_ptr_flag_bitsILi8EEENSX_INS5_IJNSA_ILi8EEESH_EEENS5_IJSH_SC_EEEEEEEvNS4_8identityENS4_28SM100_TMA_2SM_LOAD_MULTICASTES1F_vS1G_EENS_8epilogue10collective18CollectiveEpilogueINS1J_23Sm100TmaWarpSpecializedILi4ELi2ELi32ELb0ELb0EEEJNS5_IJSH_SG_SH_EEENS5_IJNSX_ISH_SC_EENSX_INS5_IJNSA_ILi32EEENSA_ILi2EEEEEENS5_IJSC_SF_EEEEEEEESJ_SK_SJ_SK_NS1J_6fusion15FusionCallbacksIS1N_NS1W_17LinearCombinationISJ_fSJ_fLNS_15FloatRoundStyleE2EEES1O_S1V_JEEENS4_5SM1004TMEM4LOAD26SM100_TMEM_LOAD_32dp32b32xENS4_13SM90_TMA_LOADENS16_INS17_ILi1ELi4ELi3EEES1A_NSX_INS5_IJS1B_S1Q_EEENS5_IJS1Q_SC_EEEEEEENS4_39AutoVectorizingCopyWithAssumedAlignmentILi128EEENS4_14SM90_TMA_STOREES2B_S2D_S2D_EEEvvEEEEvNT_6ParamsE:
	.zero		2944


//--------------------- SYMBOLS --------------------------

	.type		.nv.reservedSmem.offset0,@object
	.size		.nv.reservedSmem.offset0,0x4
	.type		.nv.reservedSmem.cap,@object
	.size		.nv.reservedSmem.cap,0x4
	.type		__assertfail,@function
